	.target	sm_90a

	.elftype	@"ET_EXEC"


//--------------------- .note.nv.tkinfo           --------------------------
	.section	.note.nv.tkinfo,"",@"SHT_NOTE"
	.sectionflags	@"SHF_NOTE_NV_TKINFO"
	.tkinfo
        /*0018*/ 	.word	0x00000002
        /*0030*/ 	.string	""
        /*0030*/ 	.string	"ptxas"
        /*0030*/ 	.string	"Cuda compilation tools, release 13.0, V13.0.88"
        /*0030*/ 	.string	"Build cuda_13.0.r13.0/compiler.36424714_0"
        /*0030*/ 	.string	"-arch sm_90a -m 64 "



//--------------------- .note.nv.cuinfo           --------------------------
	.section	.note.nv.cuinfo,"",@"SHT_NOTE"
	.sectionflags	@"SHF_NOTE_NV_CUINFO"
        /*0018*/ 	.short	0x0002
        /*001a*/ 	.short	0x005a
        /*001c*/ 	.short	0x0082
	.zero		2


//--------------------- .nv.info                  --------------------------
	.section	.nv.info,"",@"SHT_CUDA_INFO"
	.align	4


	//----- nvinfo : EIATTR_REGCOUNT
	.align		4
        /*0000*/ 	.byte	0x04, 0x2f
        /*0002*/ 	.short	(.L_15 - .L_14)
	.align		4
.L_14:
        /*0004*/ 	.word	index@(_ZN7cutlass13device_kernelINS_4gemm6kernel13GemmUniversalIN4cute5tupleIJiiiiEEENS1_10collective13CollectiveMmaINS1_34MainloopSm90TmaGmmaWarpSpecializedILi4ENS5_IJNS4_1CILi2EEESB_NSA_ILi1EEEEEENS1_35KernelTmaWarpSpecializedCooperativeEEENS5_IJNSA_ILi256EEENSA_ILi128EEENSA_ILi32EEEEEENS_10tfloat32_tENS5_IJlSC_lEEESK_SL_NS4_8TiledMMAINS4_8MMA_AtomIJNS4_4SM904GMMA30MMA_64x128x8_F32TF32TF32_SS_TNILNSP_7ScaleInE1ELSR_1EEEEEENS4_6LayoutINS5_IJSB_SC_SC_EEENS5_IJSC_NSA_ILi0EEESW_EEEEENS5_IJNS4_10UnderscoreESZ_SZ_EEEEENS4_23SM90_TMA_LOAD_MULTICASTENS4_14ComposedLayoutINS4_7SwizzleILi3ELi4ELi3EEENS4_18smem_ptr_flag_bitsILi32EEENSU_INS5_IJNSA_ILi8EEESI_EEENS5_IJSI_SC_EEEEEEEvNS4_8identityES12_S1C_vS1D_EENS_8epilogue10collective6detail29Sm90TmaWarpSpecializedAdapterINS1G_15DefaultEpilogueISK_SL_SL_NS1F_6thread17LinearCombinationISK_Li1EffLNS1K_9ScaleType4KindE0ELNS_15FloatRoundStyleE2ESK_EENS1_15EpilogueDefaultEEEEEvvEEEEvNT_6ParamsE)
        /*0008*/ 	.word	0x000000a8


	//----- nvinfo : EIATTR_FRAME_SIZE
	.align		4
.L_15:
        /*000c*/ 	.byte	0x04, 0x11
        /*000e*/ 	.short	(.L_17 - .L_16)
	.align		4
.L_16:
        /*0010*/ 	.word	index@(_ZN7cutlass13device_kernelINS_4gemm6kernel13GemmUniversalIN4cute5tupleIJiiiiEEENS1_10collective13CollectiveMmaINS1_34MainloopSm90TmaGmmaWarpSpecializedILi4ENS5_IJNS4_1CILi2EEESB_NSA_ILi1EEEEEENS1_35KernelTmaWarpSpecializedCooperativeEEENS5_IJNSA_ILi256EEENSA_ILi128EEENSA_ILi32EEEEEENS_10tfloat32_tENS5_IJlSC_lEEESK_SL_NS4_8TiledMMAINS4_8MMA_AtomIJNS4_4SM904GMMA30MMA_64x128x8_F32TF32TF32_SS_TNILNSP_7ScaleInE1ELSR_1EEEEEENS4_6LayoutINS5_IJSB_SC_SC_EEENS5_IJSC_NSA_ILi0EEESW_EEEEENS5_IJNS4_10UnderscoreESZ_SZ_EEEEENS4_23SM90_TMA_LOAD_MULTICASTENS4_14ComposedLayoutINS4_7SwizzleILi3ELi4ELi3EEENS4_18smem_ptr_flag_bitsILi32EEENSU_INS5_IJNSA_ILi8EEESI_EEENS5_IJSI_SC_EEEEEEEvNS4_8identityES12_S1C_vS1D_EENS_8epilogue10collective6detail29Sm90TmaWarpSpecializedAdapterINS1G_15DefaultEpilogueISK_SL_SL_NS1F_6thread17LinearCombinationISK_Li1EffLNS1K_9ScaleType4KindE0ELNS_15FloatRoundStyleE2ESK_EENS1_15EpilogueDefaultEEEEEvvEEEEvNT_6ParamsE)
        /*0014*/ 	.word	0x00000000


	//----- nvinfo : EIATTR_MIN_STACK_SIZE
	.align		4
.L_17:
        /*0018*/ 	.byte	0x04, 0x12
        /*001a*/ 	.short	(.L_19 - .L_18)
	.align		4
.L_18:
        /*001c*/ 	.word	index@(_ZN7cutlass13device_kernelINS_4gemm6kernel13GemmUniversalIN4cute5tupleIJiiiiEEENS1_10collective13CollectiveMmaINS1_34MainloopSm90TmaGmmaWarpSpecializedILi4ENS5_IJNS4_1CILi2EEESB_NSA_ILi1EEEEEENS1_35KernelTmaWarpSpecializedCooperativeEEENS5_IJNSA_ILi256EEENSA_ILi128EEENSA_ILi32EEEEEENS_10tfloat32_tENS5_IJlSC_lEEESK_SL_NS4_8TiledMMAINS4_8MMA_AtomIJNS4_4SM904GMMA30MMA_64x128x8_F32TF32TF32_SS_TNILNSP_7ScaleInE1ELSR_1EEEEEENS4_6LayoutINS5_IJSB_SC_SC_EEENS5_IJSC_NSA_ILi0EEESW_EEEEENS5_IJNS4_10UnderscoreESZ_SZ_EEEEENS4_23SM90_TMA_LOAD_MULTICASTENS4_14ComposedLayoutINS4_7SwizzleILi3ELi4ELi3EEENS4_18smem_ptr_flag_bitsILi32EEENSU_INS5_IJNSA_ILi8EEESI_EEENS5_IJSI_SC_EEEEEEEvNS4_8identityES12_S1C_vS1D_EENS_8epilogue10collective6detail29Sm90TmaWarpSpecializedAdapterINS1G_15DefaultEpilogueISK_SL_SL_NS1F_6thread17LinearCombinationISK_Li1EffLNS1K_9ScaleType4KindE0ELNS_15FloatRoundStyleE2ESK_EENS1_15EpilogueDefaultEEEEEvvEEEEvNT_6ParamsE)
        /*0020*/ 	.word	0x00000000
.L_19:


//--------------------- .nv.compat                --------------------------
	.section	.nv.compat,"",@"SHT_CUDA_COMPAT_INFO"
	.align	4
        /*0000*/ 	.byte	0x02, 0x09, 0x01, 0x00, 0x02, 0x02, 0x04, 0x00, 0x02, 0x05, 0x05, 0x00, 0x03, 0x07, 0x01, 0x01
        /*0010*/ 	.byte	0x02, 0x03, 0x01, 0x00, 0x02, 0x06, 0x01, 0x00, 0x04, 0x0b, 0x08, 0x00, 0x00, 0x00, 0x00, 0x00
        /*0020*/ 	.byte	0x00, 0x00, 0x00, 0x00


//--------------------- .nv.info._ZN7cutlass13device_kernelINS_4gemm6kernel13GemmUniversalIN4cute5tupleIJiiiiEEENS1_10collective13CollectiveMmaINS1_34MainloopSm90TmaGmmaWarpSpecializedILi4ENS5_IJNS4_1CILi2EEESB_NSA_ILi1EEEEEENS1_35KernelTmaWarpSpecializedCooperativeEEENS5_IJNSA_ILi256EEENSA_ILi128EEENSA_ILi32EEEEEENS_10tfloat32_tENS5_IJlSC_lEEESK_SL_NS4_8TiledMMAINS4_8MMA_AtomIJNS4_4SM904GMMA30MMA_64x128x8_F32TF32TF32_SS_TNILNSP_7ScaleInE1ELSR_1EEEEEENS4_6LayoutINS5_IJSB_SC_SC_EEENS5_IJSC_NSA_ILi0EEESW_EEEEENS5_IJNS4_10UnderscoreESZ_SZ_EEEEENS4_23SM90_TMA_LOAD_MULTICASTENS4_14ComposedLayoutINS4_7SwizzleILi3ELi4ELi3EEENS4_18smem_ptr_flag_bitsILi32EEENSU_INS5_IJNSA_ILi8EEESI_EEENS5_IJSI_SC_EEEEEEEvNS4_8identityES12_S1C_vS1D_EENS_8epilogue10collective6detail29Sm90TmaWarpSpecializedAdapterINS1G_15DefaultEpilogueISK_SL_SL_NS1F_6thread17LinearCombinationISK_Li1EffLNS1K_9ScaleType4KindE0ELNS_15FloatRoundStyleE2ESK_EENS1_15EpilogueDefaultEEEEEvvEEEEvNT_6ParamsE --------------------------
	.section	.nv.info._ZN7cutlass13device_kernelINS_4gemm6kernel13GemmUniversalIN4cute5tupleIJiiiiEEENS1_10collective13CollectiveMmaINS1_34MainloopSm90TmaGmmaWarpSpecializedILi4ENS5_IJNS4_1CILi2EEESB_NSA_ILi1EEEEEENS1_35KernelTmaWarpSpecializedCooperativeEEENS5_IJNSA_ILi256EEENSA_ILi128EEENSA_ILi32EEEEEENS_10tfloat32_tENS5_IJlSC_lEEESK_SL_NS4_8TiledMMAINS4_8MMA_AtomIJNS4_4SM904GMMA30MMA_64x128x8_F32TF32TF32_SS_TNILNSP_7ScaleInE1ELSR_1EEEEEENS4_6LayoutINS5_IJSB_SC_SC_EEENS5_IJSC_NSA_ILi0EEESW_EEEEENS5_IJNS4_10UnderscoreESZ_SZ_EEEEENS4_23SM90_TMA_LOAD_MULTICASTENS4_14ComposedLayoutINS4_7SwizzleILi3ELi4ELi3EEENS4_18smem_ptr_flag_bitsILi32EEENSU_INS5_IJNSA_ILi8EEESI_EEENS5_IJSI_SC_EEEEEEEvNS4_8identityES12_S1C_vS1D_EENS_8epilogue10collective6detail29Sm90TmaWarpSpecializedAdapterINS1G_15DefaultEpilogueISK_SL_SL_NS1F_6thread17LinearCombinationISK_Li1EffLNS1K_9ScaleType4KindE0ELNS_15FloatRoundStyleE2ESK_EENS1_15EpilogueDefaultEEEEEvvEEEEvNT_6ParamsE,"",@"SHT_CUDA_INFO"
	.sectionflags	@""
	.align	4


	//----- nvinfo : EIATTR_CUDA_API_VERSION
	.align		4
        /*0000*/ 	.byte	0x04, 0x37
        /*0002*/ 	.short	(.L_21 - .L_20)
.L_20:
        /*0004*/ 	.word	0x00000082


	//----- nvinfo : EIATTR_KPARAM_INFO
	.align		4
.L_21:
        /*0008*/ 	.byte	0x04, 0x17
        /*000a*/ 	.short	(.L_23 - .L_22)
.L_22:
        /*000c*/ 	.word	0x00000000
        /*0010*/ 	.short	0x0000
        /*0012*/ 	.short	0x0070
        /*0014*/ 	.byte	0x00, 0xf0, 0x01, 0x10


	//----- nvinfo : EIATTR_SPARSE_MMA_MASK
	.align		4
.L_23:
        /*0018*/ 	.byte	0x03, 0x50
        /*001a*/ 	.short	0x0000


	//----- nvinfo : EIATTR_MAXREG_COUNT
	.align		4
        /*001c*/ 	.byte	0x03, 0x1b
        /*001e*/ 	.short	0x00a8


	//----- nvinfo : EIATTR_NUM_BARRIERS
	.align		4
        /*0020*/ 	.byte	0x02, 0x4c
        /*0022*/ 	.byte	0x01
	.zero		1


	//----- nvinfo : EIATTR_EXTERNS
	.align		4
        /*0024*/ 	.byte	0x04, 0x0f
        /*0026*/ 	.short	(.L_25 - .L_24)


	//   ....[0]....
	.align		4
.L_24:
        /*0028*/ 	.word	index@(__assertfail)


	//----- nvinfo : EIATTR_MERCURY_ISA_VERSION
	.align		4
.L_25:
        /*002c*/ 	.byte	0x03, 0x5f
        /*002e*/ 	.short	0x0101


	//----- nvinfo : EIATTR_INT_WARP_WIDE_INSTR_OFFSETS
	.align		4
        /*0030*/ 	.byte	0x04, 0x31
        /*0032*/ 	.short	(.L_27 - .L_26)


	//   ....[0]....
.L_26:
        /*0034*/ 	.word	0x00000480


	//   ....[1]....
        /*0038*/ 	.word	0x000004b0


	//   ....[2]....
        /*003c*/ 	.word	0x00000670


	//   ....[3]....
        /*0040*/ 	.word	0x00001f50


	//----- nvinfo : EIATTR_COOP_GROUP_MASK_REGIDS
	.align		4
.L_27:
        /*0044*/ 	.byte	0x04, 0x29
        /*0046*/ 	.short	(.L_29 - .L_28)


	//   ....[0]....
.L_28:
        /*0048*/ 	.word	0xffffffff


	//   ....[1]....
        /*004c*/ 	.word	0xffffffff


	//   ....[2]....
        /*0050*/ 	.word	0xffffffff


	//   ....[3]....
        /*0054*/ 	.word	0xffffffff


	//   ....[4]....
        /*0058*/ 	.word	0xffffffff


	//   ....[5]....
        /*005c*/ 	.word	0xffffffff


	//----- nvinfo : EIATTR_COOP_GROUP_INSTR_OFFSETS
	.align		4
.L_29:
        /*0060*/ 	.byte	0x04, 0x28
        /*0062*/ 	.short	(.L_31 - .L_30)


	//   ....[0]....
.L_30:
        /*0064*/ 	.word	0x00000060


	//   ....[1]....
        /*0068*/ 	.word	0x00000070


	//   ....[2]....
        /*006c*/ 	.word	0x00000130


	//   ....[3]....
        /*0070*/ 	.word	0x000002d0


	//   ....[4]....
        /*0074*/ 	.word	0x000007f0


	//   ....[5]....
        /*0078*/ 	.word	0x00001240


	//----- nvinfo : EIATTR_REG_RECONFIG
	.align		4
.L_31:
        /*007c*/ 	.byte	0x01, 0x54
	.zero		2


	//----- nvinfo : EIATTR_SYSCALL_OFFSETS
	.align		4
        /*0080*/ 	.byte	0x04, 0x46
        /*0082*/ 	.short	(.L_33 - .L_32)


	//   ....[0]....
.L_32:
        /*0084*/ 	.word	0x00001400


	//----- nvinfo : EIATTR_MBARRIER_INSTR_OFFSETS
	.align		4
.L_33:
        /*0088*/ 	.byte	0x04, 0x39
        /*008a*/ 	.short	(.L_35 - .L_34)


	//   ....[0]....
.L_34:
        /*008c*/ 	.word	0x00000230
        /*0090*/ 	.word	0x000000ff
        /*0094*/ 	.word	0x00000000
        /*0098*/ 	.short	0x0100
        /*009a*/ 	.byte	0x08
	.zero		1


	//   ....[1]....
        /*009c*/ 	.word	0x00000240
        /*00a0*/ 	.word	0x000000ff
        /*00a4*/ 	.word	0x00000020
        /*00a8*/ 	.short	0x0100
        /*00aa*/ 	.byte	0x08
	.zero		1


	//   ....[2]....
        /*00ac*/ 	.word	0x00000250
        /*00b0*/ 	.word	0x000000ff
        /*00b4*/ 	.word	0x00000008
        /*00b8*/ 	.short	0x0100
        /*00ba*/ 	.byte	0x08
	.zero		1


	//   ....[3]....
        /*00bc*/ 	.word	0x00000260
        /*00c0*/ 	.word	0x000000ff
        /*00c4*/ 	.word	0x00000028
        /*00c8*/ 	.short	0x0100
        /*00ca*/ 	.byte	0x08
	.zero		1


	//   ....[4]....
        /*00cc*/ 	.word	0x00000270
        /*00d0*/ 	.word	0x000000ff
        /*00d4*/ 	.word	0x00000010
        /*00d8*/ 	.short	0x0100
        /*00da*/ 	.byte	0x08
	.zero		1


	//   ....[5]....
        /*00dc*/ 	.word	0x00000280
        /*00e0*/ 	.word	0x000000ff
        /*00e4*/ 	.word	0x00000030
        /*00e8*/ 	.short	0x0100
        /*00ea*/ 	.byte	0x08
	.zero		1


	//   ....[6]....
        /*00ec*/ 	.word	0x00000290
        /*00f0*/ 	.word	0x000000ff
        /*00f4*/ 	.word	0x00000018
        /*00f8*/ 	.short	0x0100
        /*00fa*/ 	.byte	0x08
	.zero		1


	//   ....[7]....
        /*00fc*/ 	.word	0x000002a0
        /*0100*/ 	.word	0x000000ff
        /*0104*/ 	.word	0x00000038
        /*0108*/ 	.short	0x0100
        /*010a*/ 	.byte	0x08
	.zero		1


	//   ....[8]....
        /*010c*/ 	.word	0x000006f0
        /*0110*/ 	.word	0x000000ff
        /*0114*/ 	.word	0x00000050
        /*0118*/ 	.short	0x0100
        /*011a*/ 	.byte	0x06
	.zero		1


	//   ....[9]....
        /*011c*/ 	.word	0x00000780
        /*0120*/ 	.word	0x000000ff
        /*0124*/ 	.word	0x00000058
        /*0128*/ 	.short	0x0100
        /*012a*/ 	.byte	0x06
	.zero		1


	//   ....[10]....
        /*012c*/ 	.word	0x000014c0
        /*0130*/ 	.word	0x00000003
        /*0134*/ 	.word	0x00000000
        /*0138*/ 	.short	0x010a
        /*013a*/ 	.byte	0x3f
	.zero		1


	//   ....[11]....
        /*013c*/ 	.word	0x00001500
        /*0140*/ 	.word	0x00000003
        /*0144*/ 	.word	0x00000000
        /*0148*/ 	.short	0x010a
        /*014a*/ 	.byte	0x3f
	.zero		1


	//   ....[12]....
        /*014c*/ 	.word	0x00001a10
        /*0150*/ 	.word	0x00000005
        /*0154*/ 	.word	0x00000000
        /*0158*/ 	.short	0x010a
        /*015a*/ 	.byte	0x3f
	.zero		1


	//   ....[13]....
        /*015c*/ 	.word	0x00001a50
        /*0160*/ 	.word	0x00000005
        /*0164*/ 	.word	0x00000000
        /*0168*/ 	.short	0x010a
        /*016a*/ 	.byte	0x3f
	.zero		1


	//   ....[14]....
        /*016c*/ 	.word	0x00001df0
        /*0170*/ 	.word	0x00000005
        /*0174*/ 	.word	0x00000000
        /*0178*/ 	.short	0x0101
        /*017a*/ 	.byte	0x3f
	.zero		1


	//   ....[15]....
        /*017c*/ 	.word	0x00001fd0
        /*0180*/ 	.word	0x00000003
        /*0184*/ 	.word	0x00000000
        /*0188*/ 	.short	0x0101
        /*018a*/ 	.byte	0x3f
	.zero		1


	//   ....[16]....
        /*018c*/ 	.word	0x0000b4c0
        /*0190*/ 	.word	0x00000016
        /*0194*/ 	.word	0x00000020
        /*0198*/ 	.short	0x010a
        /*019a*/ 	.byte	0x3f
	.zero		1


	//   ....[17]....
        /*019c*/ 	.word	0x0000b8a0
        /*01a0*/ 	.word	0x00000004
        /*01a4*/ 	.word	0x00000058
        /*01a8*/ 	.short	0x0101
        /*01aa*/ 	.byte	0x3f
	.zero		1


	//   ....[18]....
        /*01ac*/ 	.word	0x0000bfb0
        /*01b0*/ 	.word	0x00000005
        /*01b4*/ 	.word	0x00000000
        /*01b8*/ 	.short	0x010a
        /*01ba*/ 	.byte	0x3f
	.zero		1


	//   ....[19]....
        /*01bc*/ 	.word	0x0000c030
        /*01c0*/ 	.word	0x00000007
        /*01c4*/ 	.word	0x00000000
        /*01c8*/ 	.short	0x010a
        /*01ca*/ 	.byte	0x3f
	.zero		1


	//   ....[20]....
        /*01cc*/ 	.word	0x0000c0c0
        /*01d0*/ 	.word	0x00000006
        /*01d4*/ 	.word	0x00000000
        /*01d8*/ 	.short	0x010a
        /*01da*/ 	.byte	0x3f
	.zero		1


	//   ....[21]....
        /*01dc*/ 	.word	0x0000c150
        /*01e0*/ 	.word	0x00000003
        /*01e4*/ 	.word	0x00000000
        /*01e8*/ 	.short	0x010a
        /*01ea*/ 	.byte	0x3f
	.zero		1


	//   ....[22]....
        /*01ec*/ 	.word	0x0000c1b0
        /*01f0*/ 	.word	0x00000003
        /*01f4*/ 	.word	0x00000000
        /*01f8*/ 	.short	0x010a
        /*01fa*/ 	.byte	0x3f
	.zero		1


	//   ....[23]....
        /*01fc*/ 	.word	0x0000c200
        /*0200*/ 	.word	0x00000005
        /*0204*/ 	.word	0x00000000
        /*0208*/ 	.short	0x010a
        /*020a*/ 	.byte	0x3f
	.zero		1


	//   ....[24]....
        /*020c*/ 	.word	0x0000c2d0
        /*0210*/ 	.word	0x00000016
        /*0214*/ 	.word	0x00000020
        /*0218*/ 	.short	0x010a
        /*021a*/ 	.byte	0x3f
	.zero		1


	//   ....[25]....
        /*021c*/ 	.word	0x0000c3a0
        /*0220*/ 	.word	0x00000005
        /*0224*/ 	.word	0x00000000
        /*0228*/ 	.short	0x010a
        /*022a*/ 	.byte	0x3f
	.zero		1


	//   ....[26]....
        /*022c*/ 	.word	0x0000c3f0
        /*0230*/ 	.word	0x00000007
        /*0234*/ 	.word	0x00000000
        /*0238*/ 	.short	0x010a
        /*023a*/ 	.byte	0x3f
	.zero		1


	//   ....[27]....
        /*023c*/ 	.word	0x0000c440
        /*0240*/ 	.word	0x00000006
        /*0244*/ 	.word	0x00000000
        /*0248*/ 	.short	0x010a
        /*024a*/ 	.byte	0x3f
	.zero		1


	//----- nvinfo : EIATTR_NUM_MBARRIERS
	.align		4
.L_35:
        /*024c*/ 	.byte	0x03, 0x38
        /*024e*/ 	.short	0x000a


	//----- nvinfo : EIATTR_EXIT_INSTR_OFFSETS
	.align		4
        /*0250*/ 	.byte	0x04, 0x1c
        /*0252*/ 	.short	(.L_37 - .L_36)


	//   ....[0]....
.L_36:
        /*0254*/ 	.word	0x00000950


	//   ....[1]....
        /*0258*/ 	.word	0x00001170


	//   ....[2]....
        /*025c*/ 	.word	0x0000aaf0


	//   ....[3]....
        /*0260*/ 	.word	0x0000b050


	//   ....[4]....
        /*0264*/ 	.word	0x0000c1a0


	//----- nvinfo : EIATTR_MAX_THREADS
	.align		4
.L_37:
        /*0268*/ 	.byte	0x04, 0x05
        /*026a*/ 	.short	(.L_39 - .L_38)
.L_38:
        /*026c*/ 	.word	0x00000180
        /*0270*/ 	.word	0x00000001
        /*0274*/ 	.word	0x00000001


	//----- nvinfo : EIATTR_CRS_STACK_SIZE
	.align		4
.L_39:
        /*0278*/ 	.byte	0x04, 0x1e
        /*027a*/ 	.short	(.L_41 - .L_40)
.L_40:
        /*027c*/ 	.word	0x00000000


	//----- nvinfo : EIATTR_CBANK_PARAM_SIZE
	.align		4
.L_41:
        /*0280*/ 	.byte	0x03, 0x19
        /*0282*/ 	.short	0x0470


	//----- nvinfo : EIATTR_PARAM_CBANK
	.align		4
        /*0284*/ 	.byte	0x04, 0x0a
        /*0286*/ 	.short	(.L_43 - .L_42)
	.align		4
.L_42:
        /*0288*/ 	.word	index@(.nv.constant0._ZN7cutlass13device_kernelINS_4gemm6kernel13GemmUniversalIN4cute5tupleIJiiiiEEENS1_10collective13CollectiveMmaINS1_34MainloopSm90TmaGmmaWarpSpecializedILi4ENS5_IJNS4_1CILi2EEESB_NSA_ILi1EEEEEENS1_35KernelTmaWarpSpecializedCooperativeEEENS5_IJNSA_ILi256EEENSA_ILi128EEENSA_ILi32EEEEEENS_10tfloat32_tENS5_IJlSC_lEEESK_SL_NS4_8TiledMMAINS4_8MMA_AtomIJNS4_4SM904GMMA30MMA_64x128x8_F32TF32TF32_SS_TNILNSP_7ScaleInE1ELSR_1EEEEEENS4_6LayoutINS5_IJSB_SC_SC_EEENS5_IJSC_NSA_ILi0EEESW_EEEEENS5_IJNS4_10UnderscoreESZ_SZ_EEEEENS4_23SM90_TMA_LOAD_MULTICASTENS4_14ComposedLayoutINS4_7SwizzleILi3ELi4ELi3EEENS4_18smem_ptr_flag_bitsILi32EEENSU_INS5_IJNSA_ILi8EEESI_EEENS5_IJSI_SC_EEEEEEEvNS4_8identityES12_S1C_vS1D_EENS_8epilogue10collective6detail29Sm90TmaWarpSpecializedAdapterINS1G_15DefaultEpilogueISK_SL_SL_NS1F_6thread17LinearCombinationISK_Li1EffLNS1K_9ScaleType4KindE0ELNS_15FloatRoundStyleE2ESK_EENS1_15EpilogueDefaultEEEEEvvEEEEvNT_6ParamsE)
        /*028c*/ 	.short	0x0210
        /*028e*/ 	.short	0x0470


	//----- nvinfo : EIATTR_SW_WAR
	.align		4
.L_43:
        /*0290*/ 	.byte	0x04, 0x36
        /*0292*/ 	.short	(.L_45 - .L_44)
.L_44:
        /*0294*/ 	.word	0x00000008
.L_45:


//--------------------- .nv.callgraph             --------------------------
	.section	.nv.callgraph,"",@"SHT_CUDA_CALLGRAPH"
	.align	4
	.sectionentsize	8
	.align		4
        /*0000*/ 	.word	0x00000000
	.align		4
        /*0004*/ 	.word	0xffffffff
	.align		4
        /*0008*/ 	.word	index@(_ZN7cutlass13device_kernelINS_4gemm6kernel13GemmUniversalIN4cute5tupleIJiiiiEEENS1_10collective13CollectiveMmaINS1_34MainloopSm90TmaGmmaWarpSpecializedILi4ENS5_IJNS4_1CILi2EEESB_NSA_ILi1EEEEEENS1_35KernelTmaWarpSpecializedCooperativeEEENS5_IJNSA_ILi256EEENSA_ILi128EEENSA_ILi32EEEEEENS_10tfloat32_tENS5_IJlSC_lEEESK_SL_NS4_8TiledMMAINS4_8MMA_AtomIJNS4_4SM904GMMA30MMA_64x128x8_F32TF32TF32_SS_TNILNSP_7ScaleInE1ELSR_1EEEEEENS4_6LayoutINS5_IJSB_SC_SC_EEENS5_IJSC_NSA_ILi0EEESW_EEEEENS5_IJNS4_10UnderscoreESZ_SZ_EEEEENS4_23SM90_TMA_LOAD_MULTICASTENS4_14ComposedLayoutINS4_7SwizzleILi3ELi4ELi3EEENS4_18smem_ptr_flag_bitsILi32EEENSU_INS5_IJNSA_ILi8EEESI_EEENS5_IJSI_SC_EEEEEEEvNS4_8identityES12_S1C_vS1D_EENS_8epilogue10collective6detail29Sm90TmaWarpSpecializedAdapterINS1G_15DefaultEpilogueISK_SL_SL_NS1F_6thread17LinearCombinationISK_Li1EffLNS1K_9ScaleType4KindE0ELNS_15FloatRoundStyleE2ESK_EENS1_15EpilogueDefaultEEEEEvvEEEEvNT_6ParamsE)
	.align		4
        /*000c*/ 	.word	index@(__assertfail)
	.align		4
        /*0010*/ 	.word	0x00000000
	.align		4
        /*0014*/ 	.word	0xfffffffe
	.align		4
        /*0018*/ 	.word	0x00000000
	.align		4
        /*001c*/ 	.word	0xfffffffd
	.align		4
        /*0020*/ 	.word	0x00000000
	.align		4
        /*0024*/ 	.word	0xfffffffc


//--------------------- .nv.constant4             --------------------------
	.section	.nv.constant4,"a",@progbits
	.align	8
	.align		8
.nv.constant4:
        /*0000*/ 	.dword	__assertfail
	.align		8
        /*0008*/ 	.dword	__unnamed_1
	.align		8
        /*0010*/ 	.dword	_ZN39_INTERNAL_11264778_4_k_cu_3581aeef_67384cuda3std3__45__cpo5beginE
	.align		8
        /*0018*/ 	.dword	_ZN39_INTERNAL_11264778_4_k_cu_3581aeef_67384cuda3std3__45__cpo3endE
	.align		8
        /*0020*/ 	.dword	_ZN39_INTERNAL_11264778_4_k_cu_3581aeef_67384cuda3std3__45__cpo6cbeginE
	.align		8
        /*0028*/ 	.dword	_ZN39_INTERNAL_11264778_4_k_cu_3581aeef_67384cuda3std3__45__cpo4cendE
	.align		8
        /*0030*/ 	.dword	_ZN39_INTERNAL_11264778_4_k_cu_3581aeef_67384cuda3std3__441_GLOBAL__N__11264778_4_k_cu_3581aeef_67386ignoreE
	.align		8
        /*0038*/ 	.dword	_ZN39_INTERNAL_11264778_4_k_cu_3581aeef_67384cuda3std3__419piecewise_constructE
	.align		8
        /*0040*/ 	.dword	_ZN39_INTERNAL_11264778_4_k_cu_3581aeef_67384cuda3std3__48in_placeE
	.align		8
        /*0048*/ 	.dword	_ZN39_INTERNAL_11264778_4_k_cu_3581aeef_67384cuda3std6ranges3__45__cpo4swapE
	.align		8
        /*0050*/ 	.dword	_ZN39_INTERNAL_11264778_4_k_cu_3581aeef_67384cuda3std6ranges3__45__cpo9iter_moveE
	.align		8
        /*0058*/ 	.dword	_ZN39_INTERNAL_11264778_4_k_cu_3581aeef_67384cute7productE
	.align		8
        /*0060*/ 	.dword	_ZN39_INTERNAL_11264778_4_k_cu_3581aeef_67384cute1_E
	.align		8
        /*0068*/ 	.dword	$str$22
	.align		8
        /*0070*/ 	.dword	$str$23


//--------------------- .text._ZN7cutlass13device_kernelINS_4gemm6kernel13GemmUniversalIN4cute5tupleIJiiiiEEENS1_10collective13CollectiveMmaINS1_34MainloopSm90TmaGmmaWarpSpecializedILi4ENS5_IJNS4_1CILi2EEESB_NSA_ILi1EEEEEENS1_35KernelTmaWarpSpecializedCooperativeEEENS5_IJNSA_ILi256EEENSA_ILi128EEENSA_ILi32EEEEEENS_10tfloat32_tENS5_IJlSC_lEEESK_SL_NS4_8TiledMMAINS4_8MMA_AtomIJNS4_4SM904GMMA30MMA_64x128x8_F32TF32TF32_SS_TNILNSP_7ScaleInE1ELSR_1EEEEEENS4_6LayoutINS5_IJSB_SC_SC_EEENS5_IJSC_NSA_ILi0EEESW_EEEEENS5_IJNS4_10UnderscoreESZ_SZ_EEEEENS4_23SM90_TMA_LOAD_MULTICASTENS4_14ComposedLayoutINS4_7SwizzleILi3ELi4ELi3EEENS4_18smem_ptr_flag_bitsILi32EEENSU_INS5_IJNSA_ILi8EEESI_EEENS5_IJSI_SC_EEEEEEEvNS4_8identityES12_S1C_vS1D_EENS_8epilogue10collective6detail29Sm90TmaWarpSpecializedAdapterINS1G_15DefaultEpilogueISK_SL_SL_NS1F_6thread17LinearCombinationISK_Li1EffLNS1K_9ScaleType4KindE0ELNS_15FloatRoundStyleE2ESK_EENS1_15EpilogueDefaultEEEEEvvEEEEvNT_6ParamsE --------------------------
	.section	.text._ZN7cutlass13device_kernelINS_4gemm6kernel13GemmUniversalIN4cute5tupleIJiiiiEEENS1_10collective13CollectiveMmaINS1_34MainloopSm90TmaGmmaWarpSpecializedILi4ENS5_IJNS4_1CILi2EEESB_NSA_ILi1EEEEEENS1_35KernelTmaWarpSpecializedCooperativeEEENS5_IJNSA_ILi256EEENSA_ILi128EEENSA_ILi32EEEEEENS_10tfloat32_tENS5_IJlSC_lEEESK_SL_NS4_8TiledMMAINS4_8MMA_AtomIJNS4_4SM904GMMA30MMA_64x128x8_F32TF32TF32_SS_TNILNSP_7ScaleInE1ELSR_1EEEEEENS4_6LayoutINS5_IJSB_SC_SC_EEENS5_IJSC_NSA_ILi0EEESW_EEEEENS5_IJNS4_10UnderscoreESZ_SZ_EEEEENS4_23SM90_TMA_LOAD_MULTICASTENS4_14ComposedLayoutINS4_7SwizzleILi3ELi4ELi3EEENS4_18smem_ptr_flag_bitsILi32EEENSU_INS5_IJNSA_ILi8EEESI_EEENS5_IJSI_SC_EEEEEEEvNS4_8identityES12_S1C_vS1D_EENS_8epilogue10collective6detail29Sm90TmaWarpSpecializedAdapterINS1G_15DefaultEpilogueISK_SL_SL_NS1F_6thread17LinearCombinationISK_Li1EffLNS1K_9ScaleType4KindE0ELNS_15FloatRoundStyleE2ESK_EENS1_15EpilogueDefaultEEEEEvvEEEEvNT_6ParamsE,"ax",@progbits
	.align	128
.text._ZN7cutlass13device_kernelINS_4gemm6kernel13GemmUniversalIN4cute5tupleIJiiiiEEENS1_10collective13CollectiveMmaINS1_34MainloopSm90TmaGmmaWarpSpecializedILi4ENS5_IJNS4_1CILi2EEESB_NSA_ILi1EEEEEENS1_35KernelTmaWarpSpecializedCooperativeEEENS5_IJNSA_ILi256EEENSA_ILi128EEENSA_ILi32EEEEEENS_10tfloat32_tENS5_IJlSC_lEEESK_SL_NS4_8TiledMMAINS4_8MMA_AtomIJNS4_4SM904GMMA30MMA_64x128x8_F32TF32TF32_SS_TNILNSP_7ScaleInE1ELSR_1EEEEEENS4_6LayoutINS5_IJSB_SC_SC_EEENS5_IJSC_NSA_ILi0EEESW_EEEEENS5_IJNS4_10UnderscoreESZ_SZ_EEEEENS4_23SM90_TMA_LOAD_MULTICASTENS4_14ComposedLayoutINS4_7SwizzleILi3ELi4ELi3EEENS4_18smem_ptr_flag_bitsILi32EEENSU_INS5_IJNSA_ILi8EEESI_EEENS5_IJSI_SC_EEEEEEEvNS4_8identityES12_S1C_vS1D_EENS_8epilogue10collective6detail29Sm90TmaWarpSpecializedAdapterINS1G_15DefaultEpilogueISK_SL_SL_NS1F_6thread17LinearCombinationISK_Li1EffLNS1K_9ScaleType4KindE0ELNS_15FloatRoundStyleE2ESK_EENS1_15EpilogueDefaultEEEEEvvEEEEvNT_6ParamsE:
        .type           _ZN7cutlass13device_kernelINS_4gemm6kernel13GemmUniversalIN4cute5tupleIJiiiiEEENS1_10collective13CollectiveMmaINS1_34MainloopSm90TmaGmmaWarpSpecializedILi4ENS5_IJNS4_1CILi2EEESB_NSA_ILi1EEEEEENS1_35KernelTmaWarpSpecializedCooperativeEEENS5_IJNSA_ILi256EEENSA_ILi128EEENSA_ILi32EEEEEENS_10tfloat32_tENS5_IJlSC_lEEESK_SL_NS4_8TiledMMAINS4_8MMA_AtomIJNS4_4SM904GMMA30MMA_64x128x8_F32TF32TF32_SS_TNILNSP_7ScaleInE1ELSR_1EEEEEENS4_6LayoutINS5_IJSB_SC_SC_EEENS5_IJSC_NSA_ILi0EEESW_EEEEENS5_IJNS4_10UnderscoreESZ_SZ_EEEEENS4_23SM90_TMA_LOAD_MULTICASTENS4_14ComposedLayoutINS4_7SwizzleILi3ELi4ELi3EEENS4_18smem_ptr_flag_bitsILi32EEENSU_INS5_IJNSA_ILi8EEESI_EEENS5_IJSI_SC_EEEEEEEvNS4_8identityES12_S1C_vS1D_EENS_8epilogue10collective6detail29Sm90TmaWarpSpecializedAdapterINS1G_15DefaultEpilogueISK_SL_SL_NS1F_6thread17LinearCombinationISK_Li1EffLNS1K_9ScaleType4KindE0ELNS_15FloatRoundStyleE2ESK_EENS1_15EpilogueDefaultEEEEEvvEEEEvNT_6ParamsE,@function
        .size           _ZN7cutlass13device_kernelINS_4gemm6kernel13GemmUniversalIN4cute5tupleIJiiiiEEENS1_10collective13CollectiveMmaINS1_34MainloopSm90TmaGmmaWarpSpecializedILi4ENS5_IJNS4_1CILi2EEESB_NSA_ILi1EEEEEENS1_35KernelTmaWarpSpecializedCooperativeEEENS5_IJNSA_ILi256EEENSA_ILi128EEENSA_ILi32EEEEEENS_10tfloat32_tENS5_IJlSC_lEEESK_SL_NS4_8TiledMMAINS4_8MMA_AtomIJNS4_4SM904GMMA30MMA_64x128x8_F32TF32TF32_SS_TNILNSP_7ScaleInE1ELSR_1EEEEEENS4_6LayoutINS5_IJSB_SC_SC_EEENS5_IJSC_NSA_ILi0EEESW_EEEEENS5_IJNS4_10UnderscoreESZ_SZ_EEEEENS4_23SM90_TMA_LOAD_MULTICASTENS4_14ComposedLayoutINS4_7SwizzleILi3ELi4ELi3EEENS4_18smem_ptr_flag_bitsILi32EEENSU_INS5_IJNSA_ILi8EEESI_EEENS5_IJSI_SC_EEEEEEEvNS4_8identityES12_S1C_vS1D_EENS_8epilogue10collective6detail29Sm90TmaWarpSpecializedAdapterINS1G_15DefaultEpilogueISK_SL_SL_NS1F_6thread17LinearCombinationISK_Li1EffLNS1K_9ScaleType4KindE0ELNS_15FloatRoundStyleE2ESK_EENS1_15EpilogueDefaultEEEEEvvEEEEvNT_6ParamsE,(.L_x_323 - _ZN7cutlass13device_kernelINS_4gemm6kernel13GemmUniversalIN4cute5tupleIJiiiiEEENS1_10collective13CollectiveMmaINS1_34MainloopSm90TmaGmmaWarpSpecializedILi4ENS5_IJNS4_1CILi2EEESB_NSA_ILi1EEEEEENS1_35KernelTmaWarpSpecializedCooperativeEEENS5_IJNSA_ILi256EEENSA_ILi128EEENSA_ILi32EEEEEENS_10tfloat32_tENS5_IJlSC_lEEESK_SL_NS4_8TiledMMAINS4_8MMA_AtomIJNS4_4SM904GMMA30MMA_64x128x8_F32TF32TF32_SS_TNILNSP_7ScaleInE1ELSR_1EEEEEENS4_6LayoutINS5_IJSB_SC_SC_EEENS5_IJSC_NSA_ILi0EEESW_EEEEENS5_IJNS4_10UnderscoreESZ_SZ_EEEEENS4_23SM90_TMA_LOAD_MULTICASTENS4_14ComposedLayoutINS4_7SwizzleILi3ELi4ELi3EEENS4_18smem_ptr_flag_bitsILi32EEENSU_INS5_IJNSA_ILi8EEESI_EEENS5_IJSI_SC_EEEEEEEvNS4_8identityES12_S1C_vS1D_EENS_8epilogue10collective6detail29Sm90TmaWarpSpecializedAdapterINS1G_15DefaultEpilogueISK_SL_SL_NS1F_6thread17LinearCombinationISK_Li1EffLNS1K_9ScaleType4KindE0ELNS_15FloatRoundStyleE2ESK_EENS1_15EpilogueDefaultEEEEEvvEEEEvNT_6ParamsE)
        .other          _ZN7cutlass13device_kernelINS_4gemm6kernel13GemmUniversalIN4cute5tupleIJiiiiEEENS1_10collective13CollectiveMmaINS1_34MainloopSm90TmaGmmaWarpSpecializedILi4ENS5_IJNS4_1CILi2EEESB_NSA_ILi1EEEEEENS1_35KernelTmaWarpSpecializedCooperativeEEENS5_IJNSA_ILi256EEENSA_ILi128EEENSA_ILi32EEEEEENS_10tfloat32_tENS5_IJlSC_lEEESK_SL_NS4_8TiledMMAINS4_8MMA_AtomIJNS4_4SM904GMMA30MMA_64x128x8_F32TF32TF32_SS_TNILNSP_7ScaleInE1ELSR_1EEEEEENS4_6LayoutINS5_IJSB_SC_SC_EEENS5_IJSC_NSA_ILi0EEESW_EEEEENS5_IJNS4_10UnderscoreESZ_SZ_EEEEENS4_23SM90_TMA_LOAD_MULTICASTENS4_14ComposedLayoutINS4_7SwizzleILi3ELi4ELi3EEENS4_18smem_ptr_flag_bitsILi32EEENSU_INS5_IJNSA_ILi8EEESI_EEENS5_IJSI_SC_EEEEEEEvNS4_8identityES12_S1C_vS1D_EENS_8epilogue10collective6detail29Sm90TmaWarpSpecializedAdapterINS1G_15DefaultEpilogueISK_SL_SL_NS1F_6thread17LinearCombinationISK_Li1EffLNS1K_9ScaleType4KindE0ELNS_15FloatRoundStyleE2ESK_EENS1_15EpilogueDefaultEEEEEvvEEEEvNT_6ParamsE,@"STO_CUDA_ENTRY STV_DEFAULT"
_ZN7cutlass13device_kernelINS_4gemm6kernel13GemmUniversalIN4cute5tupleIJiiiiEEENS1_10collective13CollectiveMmaINS1_34MainloopSm90TmaGmmaWarpSpecializedILi4ENS5_IJNS4_1CILi2EEESB_NSA_ILi1EEEEEENS1_35KernelTmaWarpSpecializedCooperativeEEENS5_IJNSA_ILi256EEENSA_ILi128EEENSA_ILi32EEEEEENS_10tfloat32_tENS5_IJlSC_lEEESK_SL_NS4_8TiledMMAINS4_8MMA_AtomIJNS4_4SM904GMMA30MMA_64x128x8_F32TF32TF32_SS_TNILNSP_7ScaleInE1ELSR_1EEEEEENS4_6LayoutINS5_IJSB_SC_SC_EEENS5_IJSC_NSA_ILi0EEESW_EEEEENS5_IJNS4_10UnderscoreESZ_SZ_EEEEENS4_23SM90_TMA_LOAD_MULTICASTENS4_14ComposedLayoutINS4_7SwizzleILi3ELi4ELi3EEENS4_18smem_ptr_flag_bitsILi32EEENSU_INS5_IJNSA_ILi8EEESI_EEENS5_IJSI_SC_EEEEEEEvNS4_8identityES12_S1C_vS1D_EENS_8epilogue10collective6detail29Sm90TmaWarpSpecializedAdapterINS1G_15DefaultEpilogueISK_SL_SL_NS1F_6thread17LinearCombinationISK_Li1EffLNS1K_9ScaleType4KindE0ELNS_15FloatRoundStyleE2ESK_EENS1_15EpilogueDefaultEEEEEvvEEEEvNT_6ParamsE:
[----:B------:R-:W0:Y:S01]  /*0000*/  LDC R1, c[0x0][0x28] ;  /* 0x00000a00ff017b82 */ /* 0x000e220000000800 */
[----:B------:R-:W1:Y:S01]  /*0010*/  S2R R18, SR_TID.X ;  /* 0x0000000000127919 */ /* 0x000e620000002100 */
[----:B------:R-:W-:Y:S01]  /*0020*/  ELECT P0, URZ, PT ;  /* 0x00000000003f782f */ /* 0x000fe20003800000 */
[----:B------:R-:W-:Y:S01]  /*0030*/  BSSY B0, `(.L_x_0) ;  /* 0x000000f000007945 */ /* 0x000fe20003800000 */
[--C-:B-1----:R-:W-:Y:S02]  /*0040*/  SHF.R.U32.HI R0, RZ, 0x5, R18.reuse ;  /* 0x00000005ff007819 */ /* 0x102fe40000011612 */
[----:B------:R-:W-:-:S03]  /*0050*/  SHF.R.U32.HI R3, RZ, 0x7, R18 ;  /* 0x00000007ff037819 */ /* 0x000fc60000011612 */
[----:B------:R-:W1:Y:S04]  /*0060*/  SHFL.IDX PT, R2, R0, RZ, 0x1f ;  /* 0x00001fff00027589 */ /* 0x000e6800000e0000 */
[----:B------:R2:W3:Y:S01]  /*0070*/  SHFL.IDX PT, R5, R3, RZ, 0x1f ;  /* 0x00001fff03057589 */ /* 0x0004e200000e0000 */
[----:B-1----:R-:W-:-:S13]  /*0080*/  ISETP.NE.OR P0, PT, R2, RZ, !P0 ;  /* 0x000000ff0200720c */ /* 0x002fda0004705670 */
[----:B0-23--:R-:W-:Y:S05]  /*0090*/  @P0 BRA `(.L_x_1) ;  /* 0x0000000000200947 */ /* 0x00dfea0003800000 */
[----:B------:R-:W-:Y:S02]  /*00a0*/  ULDC.64 UR4, c[0x0][0x198] ;  /* 0x0000660000047ab9 */ /* 0x000fe40000000a00 */
[----:B------:R-:W-:Y:S02]  /*00b0*/  UIADD3 UR6, UP0, UR4, 0xf0, URZ ;  /* 0x000000f004067890 */ /* 0x000fe4000ff1e03f */
[----:B------:R-:W-:Y:S02]  /*00c0*/  UIADD3 UR4, UP1, UR4, 0x1f0, URZ ;  /* 0x000001f004047890 */ /* 0x000fe4000ff3e03f */
[----:B------:R-:W-:Y:S02]  /*00d0*/  UIADD3.X UR7, URZ, UR5, URZ, UP0, !UPT ;  /* 0x000000053f077290 */ /* 0x000fe400087fe43f */
[----:B------:R-:W-:-:S07]  /*00e0*/  UIADD3.X UR5, URZ, UR5, URZ, UP1, !UPT ;  /* 0x000000053f057290 */ /* 0x000fce0008ffe43f */
[----:B------:R0:W-:Y:S02]  /*00f0*/  UTMACCTL.PF [UR6] ;  /* 0x00000000060079b9 */ /* 0x0001e40008040000 */
[----:B------:R0:W-:Y:S02]  /*0100*/  UTMACCTL.PF [UR4] ;  /* 0x00000000040079b9 */ /* 0x0001e40008040000 */
[----:B0-----:R-:W-:Y:S01]  /*0110*/  NOP ;  /* 0x0000000000007918 */ /* 0x001fe20000000000 */
.L_x_1:
[----:B------:R-:W-:Y:S05]  /*0120*/  BSYNC B0 ;  /* 0x0000000000007941 */ /* 0x000fea0003800000 */
.L_x_0:
[----:B------:R-:W0:Y:S02]  /*0130*/  SHFL.IDX PT, R3, R0, RZ, 0x1f ;  /* 0x00001fff00037589 */ /* 0x000e2400000e0000 */
[----:B0-----:R-:W-:-:S13]  /*0140*/  ISETP.NE.AND P0, PT, R3, RZ, PT ;  /* 0x000000ff0300720c */ /* 0x001fda0003f05270 */
[----:B------:R-:W-:Y:S05]  /*0150*/  @P0 BRA `(.L_x_2) ;  /* 0x0000000000580947 */ /* 0x000fea0003800000 */
[----:B------:R-:W0:Y:S01]  /*0160*/  S2UR UR8, SR_CgaCtaId ;  /* 0x00000000000879c3 */ /* 0x000e220000008800 */
[----:B------:R-:W-:Y:S01]  /*0170*/  UMOV UR4, 0x400 ;  /* 0x0000040000047882 */ /* 0x000fe20000000000 */
[----:B------:R-:W-:Y:S01]  /*0180*/  UMOV UR5, 0x1 ;  /* 0x0000000100057882 */ /* 0x000fe20000000000 */
[----:B------:R-:W-:Y:S01]  /*0190*/  UMOV UR6, 0x6 ;  /* 0x0000000600067882 */ /* 0x000fe20000000000 */
[----:B------:R-:W-:Y:S01]  /*01a0*/  ELECT P0, URZ, PT ;  /* 0x00000000003f782f */ /* 0x000fe20003800000 */
[----:B------:R-:W-:-:S04]  /*01b0*/  UIADD3 UR6, -UR6, 0x100000, URZ ;  /* 0x0010000006067890 */ /* 0x000fc8000fffe13f */
[----:B------:R-:W-:Y:S02]  /*01c0*/  USHF.L.U32 UR7, UR6, 0xb, URZ ;  /* 0x0000000b06077899 */ /* 0x000fe4000800063f */
[----:B------:R-:W-:Y:S02]  /*01d0*/  USHF.L.U32 UR6, UR6, 0x1, URZ ;  /* 0x0000000106067899 */ /* 0x000fe4000800063f */
[----:B0-----:R-:W-:Y:S02]  /*01e0*/  ULEA UR8, UR8, UR4, 0x18 ;  /* 0x0000000408087291 */ /* 0x001fe4000f8ec03f */
[----:B------:R-:W-:-:S04]  /*01f0*/  UIADD3 UR4, -UR5, 0x100000, URZ ;  /* 0x0010000005047890 */ /* 0x000fc8000fffe13f */
[----:B------:R-:W-:Y:S02]  /*0200*/  USHF.L.U32 UR5, UR4, 0xb, URZ ;  /* 0x0000000b04057899 */ /* 0x000fe4000800063f */
[----:B------:R-:W-:Y:S01]  /*0210*/  USHF.L.U32 UR4, UR4, 0x1, URZ ;  /* 0x0000000104047899 */ /* 0x000fe2000800063f */
[----:B------:R-:W0:Y:S11]  /*0220*/  FENCE.VIEW.ASYNC.S ;  /* 0x00000000000073c6 */ /* 0x000e360000000000 */
[----:B0-----:R0:W1:Y:S01]  /*0230*/  SYNCS.EXCH.64 URZ, [UR8], UR4 ;  /* 0x00000004083f75b2 */ /* 0x0010620008000100 */
[----:B------:R0:W2:Y:S01]  /*0240*/  SYNCS.EXCH.64 URZ, [UR8+0x20], UR6 ;  /* 0x00002006083f75b2 */ /* 0x0000a20008000100 */
[----:B------:R0:W3:Y:S01]  /*0250*/  SYNCS.EXCH.64 URZ, [UR8+0x8], UR4 ;  /* 0x00000804083f75b2 */ /* 0x0000e20008000100 */
[----:B------:R0:W4:Y:S01]  /*0260*/  SYNCS.EXCH.64 URZ, [UR8+0x28], UR6 ;  /* 0x00002806083f75b2 */ /* 0x0001220008000100 */
[----:B------:R0:W0:Y:S01]  /*0270*/  SYNCS.EXCH.64 URZ, [UR8+0x10], UR4 ;  /* 0x00001004083f75b2 */ /* 0x0000220008000100 */
[----:B------:R0:W0:Y:S01]  /*0280*/  SYNCS.EXCH.64 URZ, [UR8+0x30], UR6 ;  /* 0x00003006083f75b2 */ /* 0x0000220008000100 */
[----:B------:R0:W0:Y:S01]  /*0290*/  SYNCS.EXCH.64 URZ, [UR8+0x18], UR4 ;  /* 0x00001804083f75b2 */ /* 0x0000220008000100 */
[----:B------:R0:W0:Y:S01]  /*02a0*/  SYNCS.EXCH.64 URZ, [UR8+0x38], UR6 ;  /* 0x00003806083f75b2 */ /* 0x0000220008000100 */
[----:B------:R-:W-:Y:S01]  /*02b0*/  NOP ;  /* 0x0000000000007918 */ /* 0x000fe20000000000 */
.L_x_2:
[----:B------:R-:W-:Y:S01]  /*02c0*/  SHF.R.S32.HI R7, RZ, 0x1f, R18 ;  /* 0x0000001fff077819 */ /* 0x000fe20000011412 */
[----:B------:R-:W5:Y:S01]  /*02d0*/  SHFL.IDX PT, R0, R0, RZ, 0x1f ;  /* 0x00001fff00007589 */ /* 0x000f6200000e0000 */
[----:B0-----:R-:W0:Y:S01]  /*02e0*/  S2UR UR8, SR_CTAID.X ;  /* 0x00000000000879c3 */ /* 0x001e220000002500 */
[----:B------:R-:W-:Y:S02]  /*02f0*/  ELECT P0, URZ, PT ;  /* 0x00000000003f782f */ /* 0x000fe40003800000 */
[----:B------:R-:W-:Y:S01]  /*0300*/  LEA.HI R7, R7, R18, RZ, 0x7 ;  /* 0x0000001207077211 */ /* 0x000fe200078f38ff */
[----:B------:R-:W1:Y:S01]  /*0310*/  S2R R4, SR_CTAID.Y ;  /* 0x0000000000047919 */ /* 0x000e620000002600 */
[----:B------:R-:W-:Y:S01]  /*0320*/  SHF.R.S32.HI R8, RZ, 0x1f, R3 ;  /* 0x0000001fff087819 */ /* 0x000fe20000011403 */
[----:B------:R-:W-:Y:S01]  /*0330*/  ULDC UR4, c[0x0][0x150] ;  /* 0x0000540000047ab9 */ /* 0x000fe20000000800 */
[----:B------:R-:W-:Y:S01]  /*0340*/  LOP3.LUT R7, R7, 0xffffff80, RZ, 0xc0, !PT ;  /* 0xffffff8007077812 */ /* 0x000fe200078ec0ff */
[----:B------:R-:W-:Y:S01]  /*0350*/  NOP ;  /* 0x0000000000007918 */ /* 0x000fe20000000000 */
[----:B------:R-:W-:Y:S01]  /*0360*/  LEA.HI R8, R8, R3, RZ, 0x2 ;  /* 0x0000000308087211 */ /* 0x000fe200078f10ff */
[----:B------:R-:W2:Y:S01]  /*0370*/  LDC R10, c[0x0][0x144] ;  /* 0x00005100ff0a7b82 */ /* 0x000ea20000000800 */
[----:B------:R-:W-:Y:S01]  /*0380*/  NOP ;  /* 0x0000000000007918 */ /* 0x000fe20000000000 */
[----:B------:R-:W-:Y:S01]  /*0390*/  IMAD.IADD R6, R18, 0x1, -R7 ;  /* 0x0000000112067824 */ /* 0x000fe200078e0a07 */
[----:B------:R-:W-:Y:S01]  /*03a0*/  LOP3.LUT R8, R8, 0x3ffffffc, RZ, 0xc0, !PT ;  /* 0x3ffffffc08087812 */ /* 0x000fe200078ec0ff */
[----:B------:R-:W-:Y:S01]  /*03b0*/  IMAD.MOV.U32 R22, RZ, RZ, 0x1 ;  /* 0x00000001ff167424 */ /* 0x000fe200078e00ff */
[----:B------:R-:W-:-:S02]  /*03c0*/  ISETP.NE.AND P3, PT, R5, RZ, PT ;  /* 0x000000ff0500720c */ /* 0x000fc40003f65270 */
[----:B------:R-:W-:Y:S01]  /*03d0*/  SHF.R.S32.HI R7, RZ, 0x1f, R6 ;  /* 0x0000001fff077819 */ /* 0x000fe20000011406 */
[----:B------:R-:W-:Y:S01]  /*03e0*/  IMAD.IADD R8, R3, 0x1, -R8 ;  /* 0x0000000103087824 */ /* 0x000fe200078e0a08 */
[----:B------:R-:W3:Y:S02]  /*03f0*/  LDC R13, c[0x0][0x140] ;  /* 0x00005000ff0d7b82 */ /* 0x000ee40000000800 */
[----:B------:R-:W-:Y:S02]  /*0400*/  LEA.HI R7, R7, R6, RZ, 0x3 ;  /* 0x0000000607077211 */ /* 0x000fe400078f18ff */
[----:B-----5:R-:W-:Y:S02]  /*0410*/  ISETP.NE.OR P0, PT, R0, RZ, !P0 ;  /* 0x000000ff0000720c */ /* 0x020fe40004705670 */
[--C-:B------:R-:W-:Y:S02]  /*0420*/  SHF.R.S32.HI R0, RZ, 0x3, R7.reuse ;  /* 0x00000003ff007819 */ /* 0x100fe40000011407 */
[----:B------:R-:W-:-:S02]  /*0430*/  SHF.R.S32.HI R7, RZ, 0x1f, R7 ;  /* 0x0000001fff077819 */ /* 0x000fc40000011407 */
[----:B0-----:R-:W-:Y:S02]  /*0440*/  I2FP.F32.U32 R9, UR8 ;  /* 0x0000000800097c45 */ /* 0x001fe40008201000 */
[----:B------:R-:W-:-:S03]  /*0450*/  LEA.HI R7, R7, R0, RZ, 0x2 ;  /* 0x0000000007077211 */ /* 0x000fc600078f10ff */
[----:B------:R-:W-:Y:S01]  /*0460*/  FMUL R9, R9, UR4 ;  /* 0x0000000409097c20 */ /* 0x000fe20008400000 */
[----:B------:R-:W-:Y:S01]  /*0470*/  LOP3.LUT R7, R7, 0xfffffffc, RZ, 0xc0, !PT ;  /* 0xfffffffc07077812 */ /* 0x000fe200078ec0ff */
[----:B------:R-:W-:Y:S01]  /*0480*/  VOTEU.ALL UP0, P0 ;  /* 0x00000000003f7886 */ /* 0x000fe20000000000 */
[----:B-1----:R-:W-:Y:S01]  /*0490*/  I2FP.F32.U32 R3, R4 ;  /* 0x0000000400037245 */ /* 0x002fe20000201000 */
[----:B------:R-:W-:Y:S01]  /*04a0*/  ULDC UR4, c[0x0][0x154] ;  /* 0x0000550000047ab9 */ /* 0x000fe20000000800 */
[----:B------:R-:W-:Y:S01]  /*04b0*/  VOTEU.ALL UP1, P0 ;  /* 0x00000000003f7886 */ /* 0x000fe20000020000 */
[----:B------:R-:W0:Y:S01]  /*04c0*/  F2I.U32.TRUNC.NTZ R9, R9 ;  /* 0x0000000900097305 */ /* 0x000e22000020f000 */
[----:B------:R-:W-:Y:S01]  /*04d0*/  IMAD.IADD R7, R0, 0x1, -R7 ;  /* 0x0000000100077824 */ /* 0x000fe200078e0a07 */
[----:B------:R-:W1:Y:S01]  /*04e0*/  @!UP0 S2UR UR7, SR_CgaCtaId ;  /* 0x00000000000789c3 */ /* 0x000e620000008800 */
[----:B------:R-:W-:Y:S01]  /*04f0*/  FMUL R12, R3, UR4 ;  /* 0x00000004030c7c20 */ /* 0x000fe20008400000 */
[----:B------:R-:W-:Y:S01]  /*0500*/  UMOV UR4, 0x20 ;  /* 0x0000002000047882 */ /* 0x000fe20000000000 */
[----:B------:R-:W-:Y:S01]  /*0510*/  IMAD R8, R8, 0x4, R7 ;  /* 0x0000000408087824 */ /* 0x000fe200078e0207 */
[----:B------:R-:W-:Y:S01]  /*0520*/  @!UP0 UMOV UR6, 0x400 ;  /* 0x0000040000068882 */ /* 0x000fe20000000000 */
[----:B------:R-:W-:-:S04]  /*0530*/  @!UP0 UIADD3 UR4, -UR4, 0x100000, URZ ;  /* 0x0010000004048890 */ /* 0x000fc8000fffe13f */
[----:B------:R-:W-:Y:S02]  /*0540*/  @!UP0 USHF.L.U32 UR5, UR4, 0xb, URZ ;  /* 0x0000000b04058899 */ /* 0x000fe4000800063f */
[----:B------:R-:W-:Y:S01]  /*0550*/  @!UP0 USHF.L.U32 UR4, UR4, 0x1, URZ ;  /* 0x0000000104048899 */ /* 0x000fe2000800063f */
[----:B---3--:R-:W-:Y:S01]  /*0560*/  ISETP.EQ.U32.AND P2, PT, R13, 0x1, PT ;  /* 0x000000010d00780c */ /* 0x008fe20003f42070 */
[----:B------:R-:W3:Y:S01]  /*0570*/  F2I.U32.TRUNC.NTZ R12, R12 ;  /* 0x0000000c000c7305 */ /* 0x000ee2000020f000 */
[----:B------:R-:W-:Y:S01]  /*0580*/  LEA.HI R0, R8, R8, RZ, 0x1 ;  /* 0x0000000808007211 */ /* 0x000fe200078f08ff */
[----:B------:R-:W5:Y:S03]  /*0590*/  LDC R7, c[0x0][0x148] ;  /* 0x00005200ff077b82 */ /* 0x000f660000000800 */
[----:B------:R-:W-:Y:S01]  /*05a0*/  LOP3.LUT R11, R0, 0xfffffffe, RZ, 0xc0, !PT ;  /* 0xfffffffe000b7812 */ /* 0x000fe200078ec0ff */
[----:B0-----:R-:W-:Y:S01]  /*05b0*/  IMAD.MOV R15, RZ, RZ, -R9 ;  /* 0x000000ffff0f7224 */ /* 0x001fe200078e0a09 */
[----:B------:R-:W-:-:S03]  /*05c0*/  SHF.R.S32.HI R9, RZ, 0x1f, R2 ;  /* 0x0000001fff097819 */ /* 0x000fc60000011402 */
[----:B--2---:R-:W-:Y:S01]  /*05d0*/  IMAD R3, R10, R15, UR8 ;  /* 0x000000080a037e24 */ /* 0x004fe2000f8e020f */
[----:B------:R-:W-:Y:S01]  /*05e0*/  LEA.HI R9, R9, R2, RZ, 0x2 ;  /* 0x0000000209097211 */ /* 0x000fe200078f10ff */
[C---:B------:R-:W-:Y:S02]  /*05f0*/  IMAD.IADD R0, R8.reuse, 0x1, -R11 ;  /* 0x0000000108007824 */ /* 0x040fe400078e0a0b */
[----:B------:R-:W-:Y:S01]  /*0600*/  IMAD.SHL.U32 R11, R8, 0x4, RZ ;  /* 0x00000004080b7824 */ /* 0x000fe200078e00ff */
[----:B------:R-:W-:Y:S01]  /*0610*/  LOP3.LUT R9, R9, 0xfffffffc, RZ, 0xc0, !PT ;  /* 0xfffffffc09097812 */ /* 0x000fe200078ec0ff */
[----:B---3--:R-:W-:Y:S01]  /*0620*/  IMAD.MOV R21, RZ, RZ, -R12 ;  /* 0x000000ffff157224 */ /* 0x008fe200078e0a0c */
[----:B------:R-:W-:Y:S01]  /*0630*/  ISETP.NE.AND P4, PT, R0, R3, PT ;  /* 0x000000030000720c */ /* 0x000fe20003f85270 */
[----:B-1----:R-:W-:Y:S01]  /*0640*/  @!UP0 ULEA UR6, UR7, UR6, 0x18 ;  /* 0x0000000607068291 */ /* 0x002fe2000f8ec03f */
[----:B------:R-:W-:Y:S01]  /*0650*/  LOP3.LUT R152, R8, 0xc, R11, 0x78, !PT ;  /* 0x0000000c08987812 */ /* 0x000fe200078e780b */
[----:B------:R-:W-:Y:S01]  /*0660*/  IMAD.IADD R0, R2, 0x1, -R9 ;  /* 0x0000000102007824 */ /* 0x000fe200078e0a09 */
[----:B------:R-:W-:Y:S01]  /*0670*/  VOTEU.ALL UP0, P0 ;  /* 0x00000000003f7886 */ /* 0x000fe20000000000 */
[----:B------:R-:W-:Y:S01]  /*0680*/  LOP3.LUT P0, RZ, R6, 0x7, RZ, 0xc0, !PT ;  /* 0x0000000706ff7812 */ /* 0x000fe2000780c0ff */
[----:B------:R-:W-:-:S02]  /*0690*/  VIADD R6, R5, 0xffffffff ;  /* 0xffffffff05067836 */ /* 0x000fc40000000000 */
[----:B------:R-:W-:Y:S01]  /*06a0*/  ISETP.NE.AND P1, PT, R0, 0x3, PT ;  /* 0x000000030000780c */ /* 0x000fe20003f25270 */
[----:B-----5:R-:W-:Y:S01]  /*06b0*/  IMAD R9, R7, R21, R4 ;  /* 0x0000001507097224 */ /* 0x020fe200078e0204 */
[----:B------:R-:W-:Y:S02]  /*06c0*/  ISETP.LT.U32.AND P0, PT, R152, 0x4, !P0 ;  /* 0x000000049800780c */ /* 0x000fe40004701070 */
[----:B------:R-:W-:Y:S01]  /*06d0*/  ISETP.EQ.OR P1, PT, R0, RZ, !P1 ;  /* 0x000000ff0000720c */ /* 0x000fe20004f22670 */
[----:B------:R-:W0:Y:S02]  /*06e0*/  FENCE.VIEW.ASYNC.S ;  /* 0x00000000000073c6 */ /* 0x000e240000000000 */
[----:B0-----:R0:W1:Y:S01]  /*06f0*/  @!UP0 SYNCS.EXCH.64 URZ, [UR6+0x50], UR4 ;  /* 0x00005004063f85b2 */ /* 0x0010620008000100 */
[----:B------:R-:W-:Y:S02]  /*0700*/  @P4 LEA.HI R2, R152, R152, RZ, 0x1 ;  /* 0x0000009898024211 */ /* 0x000fe400078f08ff */
[----:B------:R-:W-:-:S02]  /*0710*/  ISETP.EQ.AND P1, PT, R5, RZ, P1 ;  /* 0x000000ff0500720c */ /* 0x000fc40000f22270 */
[----:B------:R-:W-:Y:S02]  /*0720*/  @P4 SHF.R.S32.HI R2, RZ, 0x1, R2 ;  /* 0x00000001ff024819 */ /* 0x000fe40000011402 */
[----:B------:R-:W-:Y:S02]  /*0730*/  ISETP.GE.U32.AND P6, PT, R6, 0x2, PT ;  /* 0x000000020600780c */ /* 0x000fe40003fc6070 */
[----:B------:R-:W-:Y:S02]  /*0740*/  @P4 ISETP.NE.AND P5, PT, R2, R9, PT ;  /* 0x000000090200420c */ /* 0x000fe40003fa5270 */
[----:B------:R-:W-:Y:S02]  /*0750*/  SEL R9, RZ, 0x1, !P0 ;  /* 0x00000001ff097807 */ /* 0x000fe40004000000 */
[----:B------:R-:W-:Y:S02]  /*0760*/  @P4 SEL R22, RZ, 0x1, P5 ;  /* 0x00000001ff164807 */ /* 0x000fe40002800000 */
[----:B------:R-:W-:Y:S01]  /*0770*/  SEL R19, RZ, 0x1, !P1 ;  /* 0x00000001ff137807 */ /* 0x000fe20004800000 */
[----:B------:R0:W2:Y:S01]  /*0780*/  @!UP1 SYNCS.EXCH.64 URZ, [UR6+0x58], UR4 ;  /* 0x00005804063f95b2 */ /* 0x0000a20008000100 */
[----:B------:R-:W-:Y:S01]  /*0790*/  LOP3.LUT R22, R22, R9, RZ, 0xc0, !PT ;  /* 0x0000000916167212 */ /* 0x000fe200078ec0ff */
[----:B------:R-:W-:Y:S01]  /*07a0*/  NOP ;  /* 0x0000000000007918 */ /* 0x000fe20000000000 */
[----:B------:R-:W-:Y:S01]  /*07b0*/  SEL R19, R19, 0x2, P6 ;  /* 0x0000000213137807 */ /* 0x000fe20003000000 */
[----:B------:R-:W-:Y:S06]  /*07c0*/  @!P2 BRA `(.L_x_3) ;  /* 0x000000000008a947 */ /* 0x000fec0003800000 */
[----:B-12-4-:R-:W-:Y:S01]  /*07d0*/  UCGABAR_ARV ;  /* 0x00000000000079c7 */ /* 0x016fe20008000000 */
[----:B------:R-:W-:Y:S05]  /*07e0*/  BRA `(.L_x_4) ;  /* 0x0000000000047947 */ /* 0x000fea0003800000 */
.L_x_3:
[----:B-12-4-:R-:W-:Y:S01]  /*07f0*/  NOP ;  /* 0x0000000000007918 */ /* 0x016fe20000000000 */
.L_x_4:
[----:B------:R-:W1:Y:S01]  /*0800*/  LDC R2, c[0x0][0x65c] ;  /* 0x00019700ff027b82 */ /* 0x000e620000000800 */
[----:B------:R-:W-:Y:S02]  /*0810*/  IMAD.U32 R8, RZ, RZ, UR8 ;  /* 0x00000008ff087e24 */ /* 0x000fe4000f8e00ff */
[----:B------:R-:W-:Y:S01]  /*0820*/  IMAD.MOV.U32 R9, RZ, RZ, RZ ;  /* 0x000000ffff097224 */ /* 0x000fe200078e00ff */
[----:B-1----:R-:W-:-:S04]  /*0830*/  ISETP.NE.AND P1, PT, R2, 0x1, PT ;  /* 0x000000010200780c */ /* 0x002fc80003f25270 */
[----:B------:R-:W-:-:S09]  /*0840*/  P2R R5, PR, RZ, 0x2 ;  /* 0x00000002ff057803 */ /* 0x000fd20000000000 */
[----:B------:R-:W1:Y:S01]  /*0850*/  @P1 LDC R17, c[0x0][0x10] ;  /* 0x00000400ff111b82 */ /* 0x000e620000000800 */
[----:B------:R-:W-:Y:S02]  /*0860*/  @P1 IMAD.MOV.U32 R5, RZ, RZ, RZ ;  /* 0x000000ffff051224 */ /* 0x000fe400078e00ff */
[----:B------:R-:W-:-:S05]  /*0870*/  @P1 IMAD.MOV.U32 R13, RZ, RZ, RZ ;  /* 0x000000ffff0d1224 */ /* 0x000fca00078e00ff */
[----:B------:R-:W2:Y:S01]  /*0880*/  @!P1 LDC R11, c[0x0][0xc] ;  /* 0x00000300ff0b9b82 */ /* 0x000ea20000000800 */
[----:B-1----:R-:W-:-:S04]  /*0890*/  @P1 IMAD.WIDE.U32 R16, R17, UR8, R4 ;  /* 0x0000000811101c25 */ /* 0x002fc8000f8e0004 */
[----:B------:R-:W-:Y:S02]  /*08a0*/  @P1 IMAD.IADD R17, R17, 0x1, R13 ;  /* 0x0000000111111824 */ /* 0x000fe400078e020d */
[----:B--2---:R-:W-:-:S04]  /*08b0*/  @!P1 IMAD.WIDE.U32 R8, R4, R11, R8 ;  /* 0x0000000b04089225 */ /* 0x004fc800078e0008 */
[----:B------:R-:W-:Y:S02]  /*08c0*/  @!P1 IMAD.MOV.U32 R16, RZ, RZ, R8 ;  /* 0x000000ffff109224 */ /* 0x000fe400078e0008 */
[----:B------:R-:W-:Y:S01]  /*08d0*/  @!P1 IMAD.MOV.U32 R17, RZ, RZ, R9 ;  /* 0x000000ffff119224 */ /* 0x000fe200078e0009 */
[----:B------:R-:W-:Y:S06]  /*08e0*/  @!P2 BRA `(.L_x_5) ;  /* 0x00000000000ca947 */ /* 0x000fec0003800000 */
[----:B------:R-:W-:Y:S01]  /*08f0*/  UCGABAR_WAIT ;  /* 0x0000000000007dc7 */ /* 0x000fe20008000000 */
[----:B------:R-:W-:Y:S01]  /*0900*/  CCTL.IVALL ;  /* 0x00000000ff00798f */ /* 0x000fe20002000000 */
[----:B------:R-:W-:Y:S05]  /*0910*/  BRA `(.L_x_6) ;  /* 0x0000000000047947 */ /* 0x000fea0003800000 */
.L_x_5:
[----:B------:R-:W-:Y:S06]  /*0920*/  BAR.SYNC.DEFER_BLOCKING 0x0 ;  /* 0x0000000000007b1d */ /* 0x000fec0000010000 */
.L_x_6:
[----:B------:R-:W-:Y:S05]  /*0930*/  @!P3 BRA `(.L_x_7) ;  /* 0x000000a00070b947 */ /* 0x000fea0003800000 */
[----:B------:R-:W-:-:S13]  /*0940*/  ISETP.GT.U32.AND P0, PT, R6, 0x1, PT ;  /* 0x000000010600780c */ /* 0x000fda0003f04070 */
[----:B0-----:R-:W-:Y:S05]  /*0950*/  @P0 EXIT ;  /* 0x000000000000094d */ /* 0x001fea0003800000 */
[----:B------:R-:W-:Y:S01]  /*0960*/  ULDC.64 UR4, c[0x0][0x650] ;  /* 0x0001940000047ab9 */ /* 0x000fe20000000a00 */
[----:B------:R-:W-:Y:S01]  /*0970*/  PRMT R0, RZ, 0x7610, R0 ;  /* 0x00007610ff007816 */ /* 0x000fe20000000000 */
[----:B------:R-:W-:Y:S01]  /*0980*/  IMAD.MOV.U32 R153, RZ, RZ, -0x1 ;  /* 0xffffffffff997424 */ /* 0x000fe200078e00ff */
[----:B------:R-:W-:Y:S01]  /*0990*/  ISETP.GE.U32.AND P0, PT, R16, UR4, PT ;  /* 0x0000000410007c0c */ /* 0x000fe2000bf06070 */
[----:B------:R-:W-:Y:S02]  /*09a0*/  IMAD.MOV.U32 R154, RZ, RZ, -0x1 ;  /* 0xffffffffff9a7424 */ /* 0x000fe400078e00ff */
[----:B------:R-:W-:Y:S01]  /*09b0*/  IMAD.MOV.U32 R23, RZ, RZ, -0x1 ;  /* 0xffffffffff177424 */ /* 0x000fe200078e00ff */
[----:B------:R-:W-:-:S13]  /*09c0*/  ISETP.GE.U32.AND.EX P0, PT, R17, UR5, PT, P0 ;  /* 0x0000000511007c0c */ /* 0x000fda000bf06100 */
[----:B------:R-:W-:Y:S05]  /*09d0*/  @P0 BRA `(.L_x_8) ;  /* 0x00000004002c0947 */ /* 0x000fea0003800000 */
[----:B------:R-:W0:Y:S01]  /*09e0*/  LDC.64 R24, c[0x0][0x628] ;  /* 0x00018a00ff187b82 */ /* 0x000e220000000a00 */
[----:B------:R-:W-:Y:S02]  /*09f0*/  IMAD.MOV.U32 R8, RZ, RZ, R16 ;  /* 0x000000ffff087224 */ /* 0x000fe400078e0010 */
[----:B------:R-:W-:-:S05]  /*0a00*/  IMAD.MOV.U32 R9, RZ, RZ, R17 ;  /* 0x000000ffff097224 */ /* 0x000fca00078e0011 */
[----:B------:R-:W1:Y:S08]  /*0a10*/  LDC R0, c[0x0][0x630] ;  /* 0x00018c00ff007b82 */ /* 0x000e700000000800 */
[----:B------:R-:W2:Y:S01]  /*0a20*/  LDC.64 R26, c[0x0][0x620] ;  /* 0x00018800ff1a7b82 */ /* 0x000ea20000000a00 */
[----:B0-----:R-:W-:-:S04]  /*0a30*/  ISETP.NE.U32.AND P0, PT, R24, RZ, PT ;  /* 0x000000ff1800720c */ /* 0x001fc80003f05070 */
[----:B------:R-:W-:-:S13]  /*0a40*/  ISETP.NE.AND.EX P0, PT, R25, RZ, PT, P0 ;  /* 0x000000ff1900720c */ /* 0x000fda0003f05300 */
[----:B-12---:R-:W-:Y:S05]  /*0a50*/  @!P0 BRA `(.L_x_9) ;  /* 0x0000000000288947 */ /* 0x006fea0003800000 */
[----:B------:R-:W0:Y:S02]  /*0a60*/  LDC R13, c[0x0][0x634] ;  /* 0x00018d00ff0d7b82 */ /* 0x000e240000000800 */
[----:B0-----:R-:W-:-:S05]  /*0a70*/  IADD3 R13, P0, R16, R13, RZ ;  /* 0x0000000d100d7210 */ /* 0x001fca0007f1e0ff */
[----:B------:R-:W-:-:S04]  /*0a80*/  IMAD.X R15, RZ, RZ, R17, P0 ;  /* 0x000000ffff0f7224 */ /* 0x000fc800000e0611 */
[----:B------:R-:W-:-:S04]  /*0a90*/  IMAD.WIDE.U32 R8, R15, R24, RZ ;  /* 0x000000180f087225 */ /* 0x000fc800078e00ff */
[----:B------:R-:W-:-:S04]  /*0aa0*/  IMAD.WIDE.U32 R10, P0, R13, R25, R8 ;  /* 0x000000190d0a7225 */ /* 0x000fc80007800008 */
[----:B------:R-:W-:-:S04]  /*0ab0*/  IMAD.WIDE.U32 R8, R13, R24, RZ ;  /* 0x000000180d087225 */ /* 0x000fc800078e00ff */
[----:B------:R-:W-:Y:S01]  /*0ac0*/  IMAD.X R13, RZ, RZ, RZ, P0 ;  /* 0x000000ffff0d7224 */ /* 0x000fe200000e06ff */
[----:B------:R-:W-:Y:S01]  /*0ad0*/  IADD3 RZ, P0, R9, R10, RZ ;  /* 0x0000000a09ff7210 */ /* 0x000fe20007f1e0ff */
[----:B------:R-:W-:-:S04]  /*0ae0*/  IMAD.MOV.U32 R12, RZ, RZ, R11 ;  /* 0x000000ffff0c7224 */ /* 0x000fc800078e000b */
[----:B------:R-:W-:-:S08]  /*0af0*/  IMAD.WIDE.U32.X R8, R15, R25, R12, P0 ;  /* 0x000000190f087225 */ /* 0x000fd000000e040c */
.L_x_9:
[----:B------:R-:W0:Y:S01]  /*0b00*/  LDC.64 R24, c[0x0][0x640] ;  /* 0x00019000ff187b82 */ /* 0x000e220000000a00 */
[-CC-:B------:R-:W-:Y:S01]  /*0b10*/  SHF.R.U64 R28, R8, R0.reuse, R9.reuse ;  /* 0x00000000081c7219 */ /* 0x180fe20000001209 */
[----:B------:R-:W-:Y:S01]  /*0b20*/  IMAD R30, R7, R21, R4 ;  /* 0x00000015071e7224 */ /* 0x000fe200078e0204 */
[----:B------:R-:W-:Y:S01]  /*0b30*/  SHF.R.U32.HI R0, RZ, R0, R9 ;  /* 0x00000000ff007219 */ /* 0x000fe20000011609 */
[----:B------:R-:W-:Y:S01]  /*0b40*/  IMAD.MOV.U32 R21, RZ, RZ, 0x1 ;  /* 0x00000001ff157424 */ /* 0x000fe200078e00ff */
[----:B------:R-:W-:-:S03]  /*0b50*/  IADD3 R5, P0, RZ, -R28, RZ ;  /* 0x8000001cff057210 */ /* 0x000fc60007f1e0ff */
[----:B------:R-:W1:Y:S02]  /*0b60*/  LDC R6, c[0x0][0x618] ;  /* 0x00018600ff067b82 */ /* 0x000e640000000800 */
[----:B------:R-:W-:-:S04]  /*0b70*/  IMAD.X R9, RZ, RZ, ~R0, P0 ;  /* 0x000000ffff097224 */ /* 0x000fc800000e0e00 */
[-C--:B------:R-:W-:Y:S02]  /*0b80*/  IMAD R0, R9, R26.reuse, RZ ;  /* 0x0000001a09007224 */ /* 0x080fe400078e02ff */
[----:B------:R-:W2:Y:S01]  /*0b90*/  LDC R11, c[0x0][0x608] ;  /* 0x00018200ff0b7b82 */ /* 0x000ea20000000800 */
[----:B------:R-:W-:-:S04]  /*0ba0*/  IMAD.WIDE.U32 R8, R5, R26, R16 ;  /* 0x0000001a05087225 */ /* 0x000fc800078e0010 */
[----:B------:R-:W-:-:S03]  /*0bb0*/  IMAD R5, R5, R27, R0 ;  /* 0x0000001b05057224 */ /* 0x000fc600078e0200 */
[----:B------:R-:W3:Y:S01]  /*0bc0*/  LDC R12, c[0x0][0x658] ;  /* 0x00019600ff0c7b82 */ /* 0x000ee20000000800 */
[----:B0-----:R-:W-:Y:S01]  /*0bd0*/  ISETP.NE.U32.AND P0, PT, R24, RZ, PT ;  /* 0x000000ff1800720c */ /* 0x001fe20003f05070 */
[----:B------:R-:W-:Y:S02]  /*0be0*/  IMAD.IADD R5, R9, 0x1, R5 ;  /* 0x0000000109057824 */ /* 0x000fe400078e0205 */
[----:B------:R-:W-:Y:S01]  /*0bf0*/  IMAD.MOV.U32 R9, RZ, RZ, -0x1 ;  /* 0xffffffffff097424 */ /* 0x000fe200078e00ff */
[----:B------:R-:W-:-:S03]  /*0c00*/  ISETP.NE.AND.EX P0, PT, R25, RZ, PT, P0 ;  /* 0x000000ff1900720c */ /* 0x000fc60003f05300 */
[----:B------:R-:W0:Y:S01]  /*0c10*/  LDC R15, c[0x0][0x600] ;  /* 0x00018000ff0f7b82 */ /* 0x000e220000000800 */
[-CC-:B-1----:R-:W-:Y:S02]  /*0c20*/  SHF.R.U64 R13, R8, R6.reuse, R5.reuse ;  /* 0x00000006080d7219 */ /* 0x182fe40000001205 */
[----:B------:R-:W-:-:S05]  /*0c30*/  SHF.R.U32.HI R0, RZ, R6, R5 ;  /* 0x00000006ff007219 */ /* 0x000fca0000011605 */
[----:B------:R-:W1:Y:S01]  /*0c40*/  LDC R14, c[0x0][0x648] ;  /* 0x00019200ff0e7b82 */ /* 0x000e620000000800 */
[-CC-:B--2---:R-:W-:Y:S02]  /*0c50*/  SHF.R.U64 R27, R13, R11.reuse, R0.reuse ;  /* 0x0000000b0d1b7219 */ /* 0x184fe40000001200 */
[----:B------:R-:W-:-:S05]  /*0c60*/  SHF.R.U32.HI R5, RZ, R11, R0 ;  /* 0x0000000bff057219 */ /* 0x000fca0000011600 */
[----:B------:R-:W2:Y:S01]  /*0c70*/  LDC R20, c[0x0][0x638] ;  /* 0x00018e00ff147b82 */ /* 0x000ea20000000800 */
[-CC-:B---3--:R-:W-:Y:S02]  /*0c80*/  SHF.R.U64 R26, R27, R12.reuse, R5.reuse ;  /* 0x0000000c1b1a7219 */ /* 0x188fe40000001205 */
[-C--:B------:R-:W-:Y:S02]  /*0c90*/  SHF.L.U32 R0, R9, R12.reuse, RZ ;  /* 0x0000000c09007219 */ /* 0x080fe400000006ff */
[----:B------:R-:W-:Y:S01]  /*0ca0*/  SHF.R.U32.HI R5, RZ, R12, R5 ;  /* 0x0000000cff057219 */ /* 0x000fe20000011605 */
[----:B------:R-:W-:Y:S01]  /*0cb0*/  IMAD.MOV.U32 R4, RZ, RZ, R26 ;  /* 0x000000ffff047224 */ /* 0x000fe200078e001a */
[----:B------:R-:W-:Y:S01]  /*0cc0*/  LOP3.LUT R10, RZ, R0, RZ, 0x33, !PT ;  /* 0x00000000ff0a7212 */ /* 0x000fe200078e33ff */
[----:B------:R-:W3:Y:S01]  /*0cd0*/  LDC R23, c[0x0][0x610] ;  /* 0x00018400ff177b82 */ /* 0x000ee20000000800 */
[----:B------:R-:W-:Y:S05]  /*0ce0*/  @!P0 BRA `(.L_x_10) ;  /* 0x0000000000288947 */ /* 0x000fea0003800000 */
[----:B------:R-:W4:Y:S02]  /*0cf0*/  LDC R9, c[0x0][0x64c] ;  /* 0x00019300ff097b82 */ /* 0x000f240000000800 */
[----:B----4-:R-:W-:-:S05]  /*0d00*/  IADD3 R9, P0, R26, R9, RZ ;  /* 0x000000091a097210 */ /* 0x010fca0007f1e0ff */
        /* <DEDUP_REMOVED lines=8> */
.L_x_10:
[----:B-1----:R-:W-:Y:S01]  /*0d90*/  SHF.R.U64 R4, R4, R14, R5 ;  /* 0x0000000e04047219 */ /* 0x002fe20000001205 */
[----:B0-----:R-:W-:Y:S01]  /*0da0*/  VIADD R6, R15, 0xffffffff ;  /* 0xffffffff0f067836 */ /* 0x001fe20000000000 */
[----:B------:R-:W-:Y:S02]  /*0db0*/  SHF.L.U32 R0, R21, R12, RZ ;  /* 0x0000000c15007219 */ /* 0x000fe400000006ff */
[----:B------:R-:W-:Y:S01]  /*0dc0*/  LOP3.LUT R5, R27, R10, RZ, 0xc0, !PT ;  /* 0x0000000a1b057212 */ /* 0x000fe200078ec0ff */
[----:B------:R-:W-:Y:S01]  /*0dd0*/  IMAD.MOV R7, RZ, RZ, -R4 ;  /* 0x000000ffff077224 */ /* 0x000fe200078e0a04 */
[----:B------:R-:W-:Y:S02]  /*0de0*/  SEL R3, R3, R30, !P1 ;  /* 0x0000001e03037207 */ /* 0x000fe40004800000 */
[----:B------:R-:W-:Y:S01]  /*0df0*/  LOP3.LUT R6, R13, R6, RZ, 0xc0, !PT ;  /* 0x000000060d067212 */ /* 0x000fe200078ec0ff */
[----:B------:R-:W-:Y:S02]  /*0e00*/  IMAD R4, R0, R4, R5 ;  /* 0x0000000400047224 */ /* 0x000fe400078e0205 */
[----:B--2---:R-:W-:-:S02]  /*0e10*/  IMAD R0, R7, R20, R26 ;  /* 0x0000001407007224 */ /* 0x004fc400078e021a */
[----:B---3--:R-:W-:Y:S02]  /*0e20*/  IMAD R3, R4, R23, R3 ;  /* 0x0000001704037224 */ /* 0x008fe400078e0203 */
[----:B------:R-:W-:Y:S02]  /*0e30*/  IMAD.MOV.U32 R5, RZ, RZ, 0x1 ;  /* 0x00000001ff057424 */ /* 0x000fe400078e00ff */
[----:B------:R-:W-:Y:S02]  /*0e40*/  IMAD R4, R0, R15, R6 ;  /* 0x0000000f00047224 */ /* 0x000fe400078e0206 */
[----:B------:R-:W-:Y:S01]  /*0e50*/  IMAD.MOV.U32 R23, RZ, RZ, R28 ;  /* 0x000000ffff177224 */ /* 0x000fe200078e001c */
[----:B------:R-:W-:Y:S02]  /*0e60*/  PRMT R0, R5, 0x7610, R0 ;  /* 0x0000761005007816 */ /* 0x000fe40000000000 */
[----:B------:R-:W-:Y:S02]  /*0e70*/  SEL R154, R4, R3, !P1 ;  /* 0x00000003049a7207 */ /* 0x000fe40004800000 */
[----:B------:R-:W-:-:S07]  /*0e80*/  SEL R153, R3, R4, !P1 ;  /* 0x0000000403997207 */ /* 0x000fce0004800000 */
.L_x_8:
[----:B------:R-:W-:-:S08]  /*0e90*/  NOP ;  /* 0x0000000000007918 */ /* 0x000fd00000000000 */
[----:B------:R-:W0:Y:S02]  /*0ea0*/  USETMAXREG.TRY_ALLOC.CTAPOOL UP0, 0xe8 ;  /* 0x000000e8000079c8 */ /* 0x000e240008000600 */
[----:B0-----:R-:W-:-:S13]  /*0eb0*/  PLOP3.LUT P0, PT, PT, PT, UP0, 0x80, 0x0 ;  /* 0x000000000000781c */ /* 0x001fda0003f0f008 */
[----:B------:R-:W-:Y:S05]  /*0ec0*/  @!P0 BRA `(.L_x_8) ;  /* 0xfffffffc00f08947 */ /* 0x000fea000383ffff */
[----:B------:R-:W-:Y:S01]  /*0ed0*/  ULDC.64 UR4, c[0x0][0x598] ;  /* 0x0001660000047ab9 */ /* 0x000fe20000000a00 */
[----:B------:R-:W-:Y:S01]  /*0ee0*/  ULDC.64 UR36, c[0x0][0x208] ;  /* 0x0000820000247ab9 */ /* 0x000fe20000000a00 */
[----:B------:R-:W-:-:S04]  /*0ef0*/  ISETP.NE.U32.AND P0, PT, RZ, UR4, PT ;  /* 0x00000004ff007c0c */ /* 0x000fc8000bf05070 */
[----:B------:R-:W-:-:S13]  /*0f00*/  ISETP.NE.AND.EX P0, PT, RZ, UR5, PT, P0 ;  /* 0x00000005ff007c0c */ /* 0x000fda000bf05300 */
[----:B------:R-:W-:Y:S05]  /*0f10*/  @!P0 BRA `(.L_x_11) ;  /* 0x00000000001c8947 */ /* 0x000fea0003800000 */
[----:B------:R-:W0:Y:S02]  /*0f20*/  LDC.64 R4, c[0x0][0x598] ;  /* 0x00016600ff047b82 */ /* 0x000e240000000a00 */
[----:B0-----:R-:W2:Y:S02]  /*0f30*/  LDG.E.64 R4, desc[UR36][R4.64] ;  /* 0x0000002404047981 */ /* 0x001ea4000c1e1b00 */
[----:B--2---:R-:W-:-:S04]  /*0f40*/  ISETP.NE.U32.AND P0, PT, R4, RZ, PT ;  /* 0x000000ff0400720c */ /* 0x004fc80003f05070 */
[----:B------:R-:W-:-:S13]  /*0f50*/  ISETP.NE.AND.EX P0, PT, R5, RZ, PT, P0 ;  /* 0x000000ff0500720c */ /* 0x000fda0003f05300 */
[----:B------:R-:W-:Y:S05]  /*0f60*/  @!P0 BRA `(.L_x_11) ;  /* 0x0000000000088947 */ /* 0x000fea0003800000 */
[----:B------:R0:W5:Y:S01]  /*0f70*/  LD.E R155, desc[UR36][R4.64] ;  /* 0x00000024049b7980 */ /* 0x000162000c101900 */
[----:B------:R-:W-:Y:S05]  /*0f80*/  BRA `(.L_x_12) ;  /* 0x0000000000247947 */ /* 0x000fea0003800000 */
.L_x_11:
[----:B------:R-:W-:Y:S02]  /*0f90*/  ULDC.64 UR4, c[0x0][0x588] ;  /* 0x0001620000047ab9 */ /* 0x000fe40000000a00 */
[----:B------:R-:W-:-:S04]  /*0fa0*/  ISETP.NE.U32.AND P0, PT, RZ, UR4, PT ;  /* 0x00000004ff007c0c */ /* 0x000fc8000bf05070 */
[----:B------:R-:W-:-:S13]  /*0fb0*/  ISETP.NE.AND.EX P0, PT, RZ, UR5, PT, P0 ;  /* 0x00000005ff007c0c */ /* 0x000fda000bf05300 */
[----:B------:R-:W-:Y:S05]  /*0fc0*/  @!P0 BRA `(.L_x_13) ;  /* 0x00000000000c8947 */ /* 0x000fea0003800000 */
[----:B------:R-:W0:Y:S02]  /*0fd0*/  LDC.64 R4, c[0x0][0x588] ;  /* 0x00016200ff047b82 */ /* 0x000e240000000a00 */
[----:B0-----:R1:W5:Y:S01]  /*0fe0*/  LDG.E R155, desc[UR36][R4.64] ;  /* 0x00000024049b7981 */ /* 0x001362000c1e1900 */
[----:B------:R-:W-:Y:S05]  /*0ff0*/  BRA `(.L_x_12) ;  /* 0x0000000000087947 */ /* 0x000fea0003800000 */
.L_x_13:
[----:B------:R-:W-:Y:S02]  /*1000*/  ULDC UR4, c[0x0][0x580] ;  /* 0x0001600000047ab9 */ /* 0x000fe40000000800 */
[----:B------:R-:W-:-:S07]  /*1010*/  IMAD.U32 R155, RZ, RZ, UR4 ;  /* 0x00000004ff9b7e24 */ /* 0x000fce000f8e00ff */
.L_x_12:
[----:B------:R-:W-:Y:S02]  /*1020*/  ULDC.64 UR4, c[0x0][0x5a0] ;  /* 0x0001680000047ab9 */ /* 0x000fe40000000a00 */
[----:B------:R-:W-:-:S04]  /*1030*/  ISETP.NE.U32.AND P0, PT, RZ, UR4, PT ;  /* 0x00000004ff007c0c */ /* 0x000fc8000bf05070 */
[----:B------:R-:W-:-:S13]  /*1040*/  ISETP.NE.AND.EX P0, PT, RZ, UR5, PT, P0 ;  /* 0x00000005ff007c0c */ /* 0x000fda000bf05300 */
[----:B------:R-:W-:Y:S05]  /*1050*/  @!P0 BRA `(.L_x_14) ;  /* 0x00000000001c8947 */ /* 0x000fea0003800000 */
[----:B01----:R-:W0:Y:S02]  /*1060*/  LDC.64 R4, c[0x0][0x5a0] ;  /* 0x00016800ff047b82 */ /* 0x003e240000000a00 */
[----:B0-----:R-:W2:Y:S02]  /*1070*/  LDG.E.64 R4, desc[UR36][R4.64] ;  /* 0x0000002404047981 */ /* 0x001ea4000c1e1b00 */
[----:B--2---:R-:W-:-:S04]  /*1080*/  ISETP.NE.U32.AND P0, PT, R4, RZ, PT ;  /* 0x000000ff0400720c */ /* 0x004fc80003f05070 */
[----:B------:R-:W-:-:S13]  /*1090*/  ISETP.NE.AND.EX P0, PT, R5, RZ, PT, P0 ;  /* 0x000000ff0500720c */ /* 0x000fda0003f05300 */
[----:B------:R-:W-:Y:S05]  /*10a0*/  @!P0 BRA `(.L_x_14) ;  /* 0x0000000000088947 */ /* 0x000fea0003800000 */
[----:B------:R0:W5:Y:S01]  /*10b0*/  LD.E R156, desc[UR36][R4.64] ;  /* 0x00000024049c7980 */ /* 0x000162000c101900 */
[----:B------:R-:W-:Y:S05]  /*10c0*/  BRA `(.L_x_15) ;  /* 0x0000000000247947 */ /* 0x000fea0003800000 */
.L_x_14:
[----:B------:R-:W-:Y:S02]  /*10d0*/  ULDC.64 UR4, c[0x0][0x590] ;  /* 0x0001640000047ab9 */ /* 0x000fe40000000a00 */
[----:B------:R-:W-:-:S04]  /*10e0*/  ISETP.NE.U32.AND P0, PT, RZ, UR4, PT ;  /* 0x00000004ff007c0c */ /* 0x000fc8000bf05070 */
[----:B------:R-:W-:-:S13]  /*10f0*/  ISETP.NE.AND.EX P0, PT, RZ, UR5, PT, P0 ;  /* 0x00000005ff007c0c */ /* 0x000fda000bf05300 */
[----:B------:R-:W-:Y:S05]  /*1100*/  @!P0 BRA `(.L_x_16) ;  /* 0x00000000000c8947 */ /* 0x000fea0003800000 */
[----:B------:R-:W2:Y:S02]  /*1110*/  LDC.64 R156, c[0x0][0x590] ;  /* 0x00016400ff9c7b82 */ /* 0x000ea40000000a00 */
[----:B--2---:R2:W5:Y:S01]  /*1120*/  LDG.E R156, desc[UR36][R156.64] ;  /* 0x000000249c9c7981 */ /* 0x004562000c1e1900 */
[----:B------:R-:W-:Y:S05]  /*1130*/  BRA `(.L_x_15) ;  /* 0x0000000000087947 */ /* 0x000fea0003800000 */
.L_x_16:
[----:B------:R-:W-:Y:S02]  /*1140*/  ULDC UR4, c[0x0][0x584] ;  /* 0x0001610000047ab9 */ /* 0x000fe40000000800 */
[----:B------:R-:W-:-:S07]  /*1150*/  IMAD.U32 R156, RZ, RZ, UR4 ;  /* 0x00000004ff9c7e24 */ /* 0x000fce000f8e00ff */
.L_x_15:
[----:B------:R-:W-:-:S13]  /*1160*/  LOP3.LUT P0, RZ, R0, 0xff, RZ, 0xc0, !PT ;  /* 0x000000ff00ff7812 */ /* 0x000fda000780c0ff */
[----:B------:R-:W-:Y:S05]  /*1170*/  @!P0 EXIT ;  /* 0x000000000000894d */ /* 0x000fea0003800000 */
[----:B------:R-:W-:Y:S01]  /*1180*/  ULDC UR4, c[0x0][0x28c] ;  /* 0x0000a30000047ab9 */ /* 0x000fe20000000800 */
[----:B------:R-:W-:Y:S01]  /*1190*/  LOP3.LUT R168, R19, 0x1, RZ, 0xfc, !PT ;  /* 0x0000000113a87812 */ /* 0x000fe200078efcff */
[----:B------:R-:W-:Y:S01]  /*11a0*/  UIADD3 UR4, UR4, 0x1f, URZ ;  /* 0x0000001f04047890 */ /* 0x000fe2000fffe03f */
[----:B------:R-:W-:Y:S01]  /*11b0*/  UMOV UR38, URZ ;  /* 0x0000003f00267c82 */ /* 0x000fe20008000000 */
[----:B------:R-:W-:Y:S02]  /*11c0*/  UMOV UR39, URZ ;  /* 0x0000003f00277c82 */ /* 0x000fe40008000000 */
[----:B------:R-:W-:-:S04]  /*11d0*/  USHF.R.S32.HI UR5, URZ, 0x1f, UR4 ;  /* 0x0000001f3f057899 */ /* 0x000fc80008011404 */
[----:B------:R-:W-:-:S04]  /*11e0*/  ULEA.HI UR5, UR5, UR4, URZ, 0x5 ;  /* 0x0000000405057291 */ /* 0x000fc8000f8f283f */
[----:B------:R-:W-:-:S12]  /*11f0*/  USHF.R.S32.HI UR40, URZ, 0x5, UR5 ;  /* 0x000000053f287899 */ /* 0x000fd80008011405 */
.L_x_288:
[----:B------:R-:W-:Y:S01]  /*1200*/  LOP3.LUT R0, R18, 0x80, RZ, 0xc0, !PT ;  /* 0x0000008012007812 */ /* 0x000fe200078ec0ff */
[----:B---3--:R-:W3:Y:S01]  /*1210*/  S2UR UR7, SR_CgaCtaId ;  /* 0x00000000000779c3 */ /* 0x008ee20000008800 */
[----:B------:R-:W-:Y:S02]  /*1220*/  UMOV UR6, 0x400 ;  /* 0x0000040000067882 */ /* 0x000fe40000000000 */
[----:B------:R-:W-:-:S06]  /*1230*/  SHF.R.U32.HI R0, RZ, 0x7, R0 ;  /* 0x00000007ff007819 */ /* 0x000fcc0000011600 */
[----:B----4-:R-:W4:Y:S01]  /*1240*/  SHFL.IDX PT, R0, R0, RZ, 0x1f ;  /* 0x00001fff00007589 */ /* 0x010f2200000e0000 */
[----:B---3--:R-:W-:Y:S01]  /*1250*/  ULEA UR6, UR7, UR6, 0x18 ;  /* 0x0000000607067291 */ /* 0x008fe2000f8ec03f */
[----:B----4-:R-:W-:-:S13]  /*1260*/  R2UR UR4, R0 ;  /* 0x00000000000472ca */ /* 0x010fda00000e0000 */
[----:B------:R-:W-:-:S04]  /*1270*/  ULEA.HI UR5, UR4, UR4, URZ, 0x1 ;  /* 0x0000000404057291 */ /* 0x000fc8000f8f083f */
[----:B------:R-:W-:-:S04]  /*1280*/  ULOP3.LUT UR5, UR5, 0x7fffe, URZ, 0xc0, !UPT ;  /* 0x0007fffe05057892 */ /* 0x000fc8000f8ec03f */
[----:B------:R-:W-:-:S03]  /*1290*/  UIADD3 UR5, UR4, -UR5, URZ ;  /* 0x8000000504057290 */ /* 0x000fc6000fffe03f */
[----:B------:R-:W-:Y:S01]  /*12a0*/  ULDC UR4, c[0x0][0x28c] ;  /* 0x0000a30000047ab9 */ /* 0x000fe20000000800 */
[----:B------:R-:W-:Y:S01]  /*12b0*/  ULEA UR5, UR5, UR6, 0xd ;  /* 0x0000000605057291 */ /* 0x000fe2000f8e683f */
[----:B------:R-:W-:-:S03]  /*12c0*/  ISETP.LT.AND P0, PT, RZ, UR4, PT ;  /* 0x00000004ff007c0c */ /* 0x000fc6000bf01270 */
[----:B------:R-:W-:-:S04]  /*12d0*/  UIADD3 UR5, UR5, 0x100, URZ ;  /* 0x0000010005057890 */ /* 0x000fc8000fffe03f */
[----:B------:R-:W-:-:S04]  /*12e0*/  USHF.R.U32.HI UR5, URZ, 0x4, UR5 ;  /* 0x000000043f057899 */ /* 0x000fc80008011605 */
[----:B------:R-:W-:Y:S02]  /*12f0*/  ULOP3.LUT UR41, UR5, 0x3fff, URZ, 0xc0, !UPT ;  /* 0x00003fff05297892 */ /* 0x000fe4000f8ec03f */
[----:B-12---:R-:W-:Y:S10]  /*1300*/  @P0 BRA `(.L_x_17) ;  /* 0x0000000000400947 */ /* 0x006ff40003800000 */
[----:B------:R-:W-:Y:S01]  /*1310*/  MOV R0, 0x0 ;  /* 0x0000000000007802 */ /* 0x000fe20000000f00 */
[----:B------:R-:W-:Y:S01]  /*1320*/  ULDC.64 UR4, c[0x4][0x68] ;  /* 0x01001a0000047ab9 */ /* 0x000fe20000000a00 */
[----:B------:R-:W-:Y:S01]  /*1330*/  ULDC.64 UR6, c[0x4][0x8] ;  /* 0x0100020000067ab9 */ /* 0x000fe20000000a00 */
[----:B01----:R-:W-:Y:S01]  /*1340*/  IMAD.U32 R4, RZ, RZ, UR4 ;  /* 0x00000004ff047e24 */ /* 0x003fe2000f8e00ff */
[----:B------:R0:W1:Y:S01]  /*1350*/  LDC.64 R14, c[0x4][R0] ;  /* 0x01000000000e7b82 */ /* 0x0000620000000a00 */
[----:B------:R-:W-:Y:S01]  /*1360*/  IMAD.U32 R5, RZ, RZ, UR5 ;  /* 0x00000005ff057e24 */ /* 0x000fe2000f8e00ff */
[----:B------:R-:W-:Y:S01]  /*1370*/  ULDC.64 UR4, c[0x4][0x70] ;  /* 0x01001c0000047ab9 */ /* 0x000fe20000000a00 */
[----:B------:R-:W-:Y:S02]  /*1380*/  IMAD.U32 R10, RZ, RZ, UR6 ;  /* 0x00000006ff0a7e24 */ /* 0x000fe4000f8e00ff */
[----:B------:R-:W-:Y:S02]  /*1390*/  IMAD.U32 R6, RZ, RZ, UR4 ;  /* 0x00000004ff067e24 */ /* 0x000fe4000f8e00ff */
[----:B------:R-:W-:-:S02]  /*13a0*/  IMAD.U32 R7, RZ, RZ, UR5 ;  /* 0x00000005ff077e24 */ /* 0x000fc4000f8e00ff */
[----:B------:R-:W-:Y:S02]  /*13b0*/  IMAD.U32 R11, RZ, RZ, UR7 ;  /* 0x00000007ff0b7e24 */ /* 0x000fe4000f8e00ff */
[----:B------:R-:W-:Y:S02]  /*13c0*/  IMAD.MOV.U32 R8, RZ, RZ, 0x1e1 ;  /* 0x000001e1ff087424 */ /* 0x000fe400078e00ff */
[----:B------:R-:W-:Y:S02]  /*13d0*/  IMAD.MOV.U32 R12, RZ, RZ, 0x1 ;  /* 0x00000001ff0c7424 */ /* 0x000fe400078e00ff */
[----:B0-----:R-:W-:-:S07]  /*13e0*/  IMAD.MOV.U32 R13, RZ, RZ, RZ ;  /* 0x000000ffff0d7224 */ /* 0x001fce00078e00ff */
[----:B------:R-:W-:-:S07]  /*13f0*/  LEPC R20, `(.L_x_17) ;  /* 0x000000001014794e */ /* 0x000fce0000000000 */
[----:B-12--5:R-:W-:Y:S05]  /*1400*/  CALL.ABS.NOINC R14 ;  /* 0x000000000e007343 */ /* 0x026fea0003c00000 */
.L_x_17:
[----:B------:R-:W-:-:S13]  /*1410*/  ISETP.NE.AND P0, PT, R168, 0x3, PT ;  /* 0x00000003a800780c */ /* 0x000fda0003f05270 */
[----:B------:R-:W-:Y:S05]  /*1420*/  @!P0 BRA `(.L_x_18) ;  /* 0x0000000000048947 */ /* 0x000fea0003800000 */
[----:B------:R-:W-:Y:S01]  /*1430*/  BPT.TRAP 0x1 ;  /* 0x000000040000795c */ /* 0x000fe20000300000 */
.L_x_18:
[----:B------:R-:W3:Y:S01]  /*1440*/  S2UR UR5, SR_CgaCtaId ;  /* 0x00000000000579c3 */ /* 0x000ee20000008800 */
[----:B------:R-:W-:Y:S01]  /*1450*/  UMOV UR4, 0x400 ;  /* 0x0000040000047882 */ /* 0x000fe20000000000 */
[----:B------:R-:W-:Y:S02]  /*1460*/  IMAD.U32 R0, RZ, RZ, UR38 ;  /* 0x00000026ff007e24 */ /* 0x000fe4000f8e00ff */
[----:B------:R-:W-:-:S03]  /*1470*/  IMAD.U32 R3, RZ, RZ, UR39 ;  /* 0x00000027ff037e24 */ /* 0x000fc6000f8e00ff */
[----:B------:R-:W-:Y:S01]  /*1480*/  SHF.L.U32 R0, R0, 0x1f, RZ ;  /* 0x0000001f00007819 */ /* 0x000fe200000006ff */
[----:B---3--:R-:W-:-:S06]  /*1490*/  ULEA UR4, UR5, UR4, 0x18 ;  /* 0x0000000405047291 */ /* 0x008fcc000f8ec03f */
[----:B------:R-:W-:-:S04]  /*14a0*/  IMAD.U32 R6, RZ, RZ, UR4 ;  /* 0x00000004ff067e24 */ /* 0x000fc8000f8e00ff */
[----:B------:R-:W-:-:S04]  /*14b0*/  IMAD R3, R3, 0x8, R6 ;  /* 0x0000000803037824 */ /* 0x000fc800078e0206 */
[----:B------:R3:W4:Y:S01]  /*14c0*/  SYNCS.PHASECHK.TRANS64.TRYWAIT P1, [R3+URZ], R0 ;  /* 0x00000000030075a7 */ /* 0x000722000802017f */
[----:B------:R-:W-:Y:S05]  /*14d0*/  @!P0 BRA `(.L_x_19) ;  /* 0x0000000000048947 */ /* 0x000fea0003800000 */
[----:B------:R-:W-:Y:S01]  /*14e0*/  BPT.TRAP 0x1 ;  /* 0x000000040000795c */ /* 0x000fe20000300000 */
.L_x_19:
[----:B----4-:R-:W-:Y:S05]  /*14f0*/  @P1 BRA `(.L_x_20) ;  /* 0x0000000000081947 */ /* 0x010fea0003800000 */
[----:B------:R-:W4:Y:S02]  /*1500*/  SYNCS.PHASECHK.TRANS64.TRYWAIT P1, [R3+URZ], R0 ;  /* 0x00000000030075a7 */ /* 0x000f24000802017f */
[----:B----4-:R-:W-:Y:S05]  /*1510*/  @!P1 BRA `(.L_x_21) ;  /* 0x000000ac00249947 */ /* 0x010fea0003800000 */
.L_x_20:
[----:B------:R-:W-:-:S04]  /*1520*/  UISETP.LT.AND UP0, UPT, UR40, 0x1, UPT ;  /* 0x000000012800788c */ /* 0x000fc8000bf01270 */
[----:B------:R-:W-:-:S06]  /*1530*/  USEL UR4, UR40, 0x1, UP0 ;  /* 0x0000000128047887 */ /* 0x000fcc0008000000 */
[----:B---34-:R-:W-:Y:S01]  /*1540*/  IMAD.U32 R0, RZ, RZ, UR4 ;  /* 0x00000004ff007e24 */ /* 0x018fe2000f8e00ff */
[----:B------:R-:W-:Y:S05]  /*1550*/  WARPSYNC.ALL ;  /* 0x0000000000007948 */ /* 0x000fea0003800000 */
[----:B------:R-:W-:-:S04]  /*1560*/  IADD3 R0, -R0, UR40, RZ ;  /* 0x0000002800007c10 */ /* 0x000fc8000fffe1ff */
[----:B------:R-:W-:Y:S02]  /*1570*/  ISETP.GE.AND P1, PT, R0, 0x1, PT ;  /* 0x000000010000780c */ /* 0x000fe40003f26270 */
[----:B------:R-:W-:Y:S01]  /*1580*/  R2UR UR4, R6 ;  /* 0x00000000060472ca */ /* 0x000fe200000e0000 */
[----:B------:R-:W-:Y:S01]  /*1590*/  WARPGROUP.ARRIVE ;  /* 0x00000000000079c5 */ /* 0x000fe20000000000 */
[----:B------:R-:W-:Y:S01]  /*15a0*/  UMOV UR9, 0x40000040 ;  /* 0x4000004000097882 */ /* 0x000fe20000000000 */
[----:B------:R-:W-:-:S10]  /*15b0*/  UMOV UR11, 0x40000040 ;  /* 0x40000040000b7882 */ /* 0x000fd40000000000 */
[----:B------:R-:W-:-:S04]  /*15c0*/  UIADD3 UR4, UR4, 0x20100, URZ ;  /* 0x0002010004047890 */ /* 0x000fc8000fffe03f */
[----:B------:R-:W-:-:S04]  /*15d0*/  USHF.R.U32.HI UR4, URZ, 0x4, UR4 ;  /* 0x000000043f047899 */ /* 0x000fc80008011604 */
[----:B------:R-:W-:Y:S02]  /*15e0*/  ULOP3.LUT UR5, UR4, 0x3fff, URZ, 0xc0, !UPT ;  /* 0x00003fff04057892 */ /* 0x000fe4000f8ec03f */
[----:B------:R-:W-:Y:S02]  /*15f0*/  ULOP3.LUT UR4, UR41, 0x10000, URZ, 0xfc, !UPT ;  /* 0x0001000029047892 */ /* 0x000fe4000f8efc3f */
[----:B------:R-:W-:Y:S02]  /*1600*/  ULOP3.LUT UR5, UR5, 0x10000, URZ, 0xfc, !UPT ;  /* 0x0001000005057892 */ /* 0x000fe4000f8efc3f */
[----:B------:R-:W-:Y:S02]  /*1610*/  ULEA UR6, UR39, UR4, 0xb ;  /* 0x0000000427067291 */ /* 0x000fe4000f8e583f */
[----:B------:R-:W-:-:S05]  /*1620*/  ULEA UR7, UR39, UR5, 0xa ;  /* 0x0000000527077291 */ /* 0x000fca000f8e503f */
[----:B------:R-:W-:Y:S02]  /*1630*/  UMOV UR8, UR6 ;  /* 0x0000000600087c82 */ /* 0x000fe40008000000 */
[----:B------:R-:W-:Y:S02]  /*1640*/  UMOV UR10, UR7 ;  /* 0x00000007000a7c82 */ /* 0x000fe40008000000 */
[----:B------:R-:W-:Y:S01]  /*1650*/  HGMMA.64x128x8.F32.TF32 R88, gdesc[UR8], RZ, !UPT, gsb0 ;  /* 0x05e00000085879f0 */ /* 0x000fe2000c0028ff */
[----:B------:R-:W-:Y:S01]  /*1660*/  UIADD3 UR8, UR6, 0x400, URZ ;  /* 0x0000040006087890 */ /* 0x000fe2000fffe03f */
[----:B------:R-:W-:Y:S01]  /*1670*/  UMOV UR9, 0x40000040 ;  /* 0x4000004000097882 */ /* 0x000fe20000000000 */
[----:B------:R-:W-:Y:S02]  /*1680*/  WARPGROUP.DEPBAR.LE gsb0, 0x0 ;  /* 0x00008000000079c5 */ /* 0x000fe40000010000 */
[----:B------:R-:W-:-:S07]  /*1690*/  WARPGROUP.ARRIVE ;  /* 0x00000000000079c5 */ /* 0x000fce0000000000 */
[----:B------:R-:W-:Y:S01]  /*16a0*/  HGMMA.64x128x8.F32.TF32 R24, gdesc[UR8], RZ, !UPT, gsb0 ;  /* 0x05e00000081879f0 */ /* 0x000fe2000c0028ff */
[----:B------:R-:W-:Y:S02]  /*16b0*/  UIADD3 UR8, UR6, 0x2, URZ ;  /* 0x0000000206087890 */ /* 0x000fe4000fffe03f */
[----:B------:R-:W-:Y:S01]  /*16c0*/  UIADD3 UR10, UR7, 0x2, URZ ;  /* 0x00000002070a7890 */ /* 0x000fe2000fffe03f */
[----:B------:R-:W-:Y:S01]  /*16d0*/  UMOV UR9, 0x40000040 ;  /* 0x4000004000097882 */ /* 0x000fe20000000000 */
[----:B------:R-:W-:Y:S01]  /*16e0*/  UMOV UR11, 0x40000040 ;  /* 0x40000040000b7882 */ /* 0x000fe20000000000 */
[----:B------:R-:W-:Y:S02]  /*16f0*/  WARPGROUP.DEPBAR.LE gsb0, 0x0 ;  /* 0x00008000000079c5 */ /* 0x000fe40000010000 */
[----:B------:R-:W-:-:S06]  /*1700*/  WARPGROUP.ARRIVE ;  /* 0x00000000000079c5 */ /* 0x000fcc0000000000 */
[----:B------:R-:W-:Y:S01]  /*1710*/  HGMMA.64x128x8.F32.TF32 R88, gdesc[UR8], R88, gsb0 ;  /* 0x05e00000085879f0 */ /* 0x000fe20008002858 */
[----:B------:R-:W-:Y:S01]  /*1720*/  UIADD3 UR8, UR6, 0x402, URZ ;  /* 0x0000040206087890 */ /* 0x000fe2000fffe03f */
[----:B------:R-:W-:Y:S01]  /*1730*/  UMOV UR9, 0x40000040 ;  /* 0x4000004000097882 */ /* 0x000fe20000000000 */
[----:B------:R-:W-:Y:S02]  /*1740*/  WARPGROUP.DEPBAR.LE gsb0, 0x0 ;  /* 0x00008000000079c5 */ /* 0x000fe40000010000 */
[----:B------:R-:W-:-:S07]  /*1750*/  WARPGROUP.ARRIVE ;  /* 0x00000000000079c5 */ /* 0x000fce0000000000 */
[----:B------:R-:W-:Y:S01]  /*1760*/  HGMMA.64x128x8.F32.TF32 R24, gdesc[UR8], R24, gsb0 ;  /* 0x05e00000081879f0 */ /* 0x000fe20008002818 */
        /* <DEDUP_REMOVED lines=23> */
[----:B------:R-:W-:Y:S03]  /*18e0*/  HGMMA.64x128x8.F32.TF32 R24, gdesc[UR8], R24, gsb0 ;  /* 0x05e00000081879f0 */ /* 0x000fe60008002818 */
[----:B------:R-:W-:Y:S02]  /*18f0*/  WARPGROUP.DEPBAR.LE gsb0, 0x0 ;  /* 0x00008000000079c5 */ /* 0x000fe40000010000 */
[----:B------:R-:W-:Y:S05]  /*1900*/  @!P1 BRA `(.L_x_22) ;  /* 0x0000000400749947 */ /* 0x000fea0003800000 */
[----:B------:R-:W-:Y:S02]  /*1910*/  UIADD3 UR6, UR39, 0x1, URZ ;  /* 0x0000000127067890 */ /* 0x000fe4000fffe03f */
[----:B------:R-:W-:Y:S02]  /*1920*/  IMAD.U32 R3, RZ, RZ, UR39 ;  /* 0x00000027ff037e24 */ /* 0x000fe4000f8e00ff */
[----:B------:R-:W-:-:S04]  /*1930*/  UISETP.NE.AND UP0, UPT, UR6, 0x4, UPT ;  /* 0x000000040600788c */ /* 0x000fc8000bf05270 */
[----:B------:R-:W-:Y:S02]  /*1940*/  USEL UR7, URZ, 0x1, UP0 ;  /* 0x000000013f077887 */ /* 0x000fe40008000000 */
[----:B------:R-:W-:Y:S02]  /*1950*/  USEL UR6, UR6, URZ, UP0 ;  /* 0x0000003f06067287 */ /* 0x000fe40008000000 */
[----:B------:R-:W-:-:S06]  /*1960*/  ULOP3.LUT UR7, UR38, UR7, URZ, 0x3c, !UPT ;  /* 0x0000000726077292 */ /* 0x000fcc000f8e3c3f */
[----:B------:R-:W-:-:S07]  /*1970*/  IMAD.U32 R7, RZ, RZ, UR7 ;  /* 0x00000007ff077e24 */ /* 0x000fce000f8e00ff */
.L_x_29:
[----:B------:R-:W-:Y:S05]  /*1980*/  @!P0 BRA `(.L_x_23) ;  /* 0x0000000000048947 */ /* 0x000fea0003800000 */
[----:B------:R-:W-:Y:S01]  /*1990*/  BPT.TRAP 0x1 ;  /* 0x000000040000795c */ /* 0x000fe20000300000 */
.L_x_23:
[----:B------:R-:W3:Y:S01]  /*19a0*/  S2UR UR8, SR_CgaCtaId ;  /* 0x00000000000879c3 */ /* 0x000ee20000008800 */
[----:B------:R-:W-:Y:S01]  /*19b0*/  UMOV UR7, 0x400 ;  /* 0x0000040000077882 */ /* 0x000fe20000000000 */
[----:B01----:R-:W-:Y:S01]  /*19c0*/  IMAD.U32 R5, RZ, RZ, UR6 ;  /* 0x00000006ff057e24 */ /* 0x003fe2000f8e00ff */
[----:B------:R-:W-:Y:S01]  /*19d0*/  SHF.L.U32 R4, R7, 0x1f, RZ ;  /* 0x0000001f07047819 */ /* 0x000fe200000006ff */
[----:B---3--:R-:W-:-:S06]  /*19e0*/  ULEA UR7, UR8, UR7, 0x18 ;  /* 0x0000000708077291 */ /* 0x008fcc000f8ec03f */
[----:B------:R-:W-:-:S04]  /*19f0*/  IMAD.U32 R6, RZ, RZ, UR7 ;  /* 0x00000007ff067e24 */ /* 0x000fc8000f8e00ff */
[----:B------:R-:W-:-:S04]  /*1a00*/  IMAD R5, R5, 0x8, R6 ;  /* 0x0000000805057824 */ /* 0x000fc800078e0206 */
[----:B------:R0:W1:Y:S01]  /*1a10*/  SYNCS.PHASECHK.TRANS64.TRYWAIT P1, [R5+URZ], R4 ;  /* 0x00000004050075a7 */ /* 0x000062000802017f */
[----:B------:R-:W-:Y:S05]  /*1a20*/  @!P0 BRA `(.L_x_24) ;  /* 0x0000000000048947 */ /* 0x000fea0003800000 */
[----:B------:R-:W-:Y:S01]  /*1a30*/  BPT.TRAP 0x1 ;  /* 0x000000040000795c */ /* 0x000fe20000300000 */
.L_x_24:
[----:B-1----:R-:W-:Y:S05]  /*1a40*/  @P1 BRA `(.L_x_25) ;  /* 0x0000000000081947 */ /* 0x002fea0003800000 */
[----:B------:R-:W1:Y:S02]  /*1a50*/  SYNCS.PHASECHK.TRANS64.TRYWAIT P1, [R5+URZ], R4 ;  /* 0x00000004050075a7 */ /* 0x000e64000802017f */
[----:B-1----:R-:W-:Y:S05]  /*1a60*/  @!P1 BRA `(.L_x_26) ;  /* 0x000000a400e49947 */ /* 0x002fea0003800000 */
.L_x_25:
[----:B------:R-:W-:Y:S01]  /*1a70*/  ULEA UR7, UR6, UR4, 0xb ;  /* 0x0000000406077291 */ /* 0x000fe2000f8e583f */
[----:B------:R-:W-:Y:S01]  /*1a80*/  WARPGROUP.ARRIVE ;  /* 0x00000000000079c5 */ /* 0x000fe20000000000 */
[----:B------:R-:W-:Y:S01]  /*1a90*/  ULEA UR12, UR6, UR5, 0xa ;  /* 0x00000005060c7291 */ /* 0x000fe2000f8e503f */
[----:B------:R-:W-:Y:S01]  /*1aa0*/  UMOV UR9, 0x40000040 ;  /* 0x4000004000097882 */ /* 0x000fe20000000000 */
[----:B------:R-:W-:-:S03]  /*1ab0*/  UMOV UR11, 0x40000040 ;  /* 0x40000040000b7882 */ /* 0x000fc60000000000 */
[----:B------:R-:W-:Y:S02]  /*1ac0*/  UMOV UR8, UR7 ;  /* 0x0000000700087c82 */ /* 0x000fe40008000000 */
[----:B------:R-:W-:Y:S02]  /*1ad0*/  UMOV UR10, UR12 ;  /* 0x0000000c000a7c82 */ /* 0x000fe40008000000 */
        /* <DEDUP_REMOVED lines=44> */
[----:B------:R-:W-:Y:S01]  /*1da0*/  BPT.TRAP 0x1 ;  /* 0x000000040000795c */ /* 0x000fe20000300000 */
.L_x_27:
[----:B------:R-:W-:-:S13]  /*1db0*/  ISETP.NE.AND P1, PT, R22, RZ, PT ;  /* 0x000000ff1600720c */ /* 0x000fda0003f25270 */
[----:B01----:R-:W-:-:S04]  /*1dc0*/  @P1 IMAD R4, R3, 0x8, R6 ;  /* 0x0000000803041824 */ /* 0x003fc800078e0206 */
[----:B------:R-:W-:-:S05]  /*1dd0*/  @P1 VIADD R5, R4, 0x20 ;  /* 0x0000002004051836 */ /* 0x000fca0000000000 */
[----:B------:R-:W-:-:S04]  /*1de0*/  @P1 PRMT R5, R152, 0x654, R5 ;  /* 0x0000065498051816 */ /* 0x000fc80000000005 */
[----:B------:R0:W-:Y:S01]  /*1df0*/  @P1 SYNCS.ARRIVE.TRANS64.RED.A1T0 RZ, [R5+URZ], RZ ;  /* 0x000000ff05ff19a7 */ /* 0x0001e2000810043f */
[----:B------:R-:W-:-:S13]  /*1e00*/  ISETP.GT.U32.AND P1, PT, R19, 0x1, PT ;  /* 0x000000011300780c */ /* 0x000fda0003f24070 */
[----:B0-----:R-:W-:Y:S05]  /*1e10*/  @P1 BRA `(.L_x_28) ;  /* 0x0000000000041947 */ /* 0x001fea0003800000 */
[----:B------:R-:W-:Y:S01]  /*1e20*/  BPT.TRAP 0x1 ;  /* 0x000000040000795c */ /* 0x000fe20000300000 */
.L_x_28:
[----:B------:R-:W-:Y:S01]  /*1e30*/  UIADD3 UR6, UR6, 0x1, URZ ;  /* 0x0000000106067890 */ /* 0x000fe2000fffe03f */
[C---:B------:R-:W-:Y:S01]  /*1e40*/  ISETP.GT.AND P2, PT, R0.reuse, 0x1, PT ;  /* 0x000000010000780c */ /* 0x040fe20003f44270 */
[----:B------:R-:W-:Y:S02]  /*1e50*/  VIADD R3, R3, 0x1 ;  /* 0x0000000103037836 */ /* 0x000fe40000000000 */
[----:B------:R-:W-:Y:S01]  /*1e60*/  UISETP.NE.AND UP0, UPT, UR6, 0x4, UPT ;  /* 0x000000040600788c */ /* 0x000fe2000bf05270 */
[----:B------:R-:W-:Y:S02]  /*1e70*/  VIADD R0, R0, 0xffffffff ;  /* 0xffffffff00007836 */ /* 0x000fe40000000000 */
[C---:B------:R-:W-:Y:S01]  /*1e80*/  ISETP.NE.AND P1, PT, R3.reuse, 0x4, PT ;  /* 0x000000040300780c */ /* 0x040fe20003f25270 */
[----:B------:R-:W-:Y:S02]  /*1e90*/  USEL UR7, URZ, 0x1, UP0 ;  /* 0x000000013f077887 */ /* 0x000fe40008000000 */
[----:B------:R-:W-:Y:S01]  /*1ea0*/  USEL UR6, UR6, URZ, UP0 ;  /* 0x0000003f06067287 */ /* 0x000fe20008000000 */
[----:B------:R-:W-:-:S03]  /*1eb0*/  SEL R3, R3, RZ, P1 ;  /* 0x000000ff03037207 */ /* 0x000fc60000800000 */
[----:B------:R-:W-:Y:S01]  /*1ec0*/  LOP3.LUT R7, R7, UR7, RZ, 0x3c, !PT ;  /* 0x0000000707077c12 */ /* 0x000fe2000f8e3cff */
[----:B------:R-:W-:Y:S07]  /*1ed0*/  @P2 BRA `(.L_x_29) ;  /* 0xfffffff800a82947 */ /* 0x000fee000383ffff */
.L_x_22:
[----:B------:R-:W3:Y:S02]  /*1ee0*/  LDC R0, c[0x0][0x28c] ;  /* 0x0000a300ff007b82 */ /* 0x000ee40000000800 */
[----:B---3--:R-:W-:-:S13]  /*1ef0*/  ISETP.GE.AND P1, PT, R0, 0x1, PT ;  /* 0x000000010000780c */ /* 0x008fda0003f26270 */
[----:B------:R-:W-:Y:S05]  /*1f00*/  @!P1 BRA `(.L_x_30) ;  /* 0x0000000000409947 */ /* 0x000fea0003800000 */
[----:B------:R-:W-:Y:S05]  /*1f10*/  @!P0 BRA `(.L_x_31) ;  /* 0x0000000000048947 */ /* 0x000fea0003800000 */
[----:B------:R-:W-:Y:S01]  /*1f20*/  BPT.TRAP 0x1 ;  /* 0x000000040000795c */ /* 0x000fe20000300000 */
.L_x_31:
[----:B------:R-:W-:Y:S01]  /*1f30*/  ISETP.NE.AND P0, PT, R22, RZ, PT ;  /* 0x000000ff1600720c */ /* 0x000fe20003f05270 */
[----:B------:R-:W-:-:S12]  /*1f40*/  UISETP.LT.AND UP1, UPT, UR40, 0x1, UPT ;  /* 0x000000012800788c */ /* 0x000fd8000bf21270 */
[----:B------:R-:W-:-:S05]  /*1f50*/  VOTEU.ANY UP0, P0 ;  /* 0x00000000003f7886 */ /* 0x000fca0000000100 */
[----:B------:R-:W-:-:S04]  /*1f60*/  @UP0 USEL UR4, UR40, 0x1, UP1 ;  /* 0x0000000128040887 */ /* 0x000fc80008800000 */
[----:B------:R-:W-:-:S06]  /*1f70*/  @UP0 UIADD3 UR4, UR39, UR40, -UR4 ;  /* 0x0000002827040290 */ /* 0x000fcc000fffe804 */
[----:B------:R-:W-:-:S04]  /*1f80*/  IMAD.U32 R0, RZ, RZ, UR4 ;  /* 0x00000004ff007e24 */ /* 0x000fc8000f8e00ff */
[----:B------:R-:W-:-:S05]  /*1f90*/  @P0 IMAD.SHL.U32 R0, R0, 0x8, RZ ;  /* 0x0000000800000824 */ /* 0x000fca00078e00ff */
[----:B------:R-:W-:-:S04]  /*1fa0*/  @P0 LOP3.LUT R0, R0, 0x18, RZ, 0xc0, !PT ;  /* 0x0000001800000812 */ /* 0x000fc800078ec0ff */
[----:B------:R-:W-:-:S04]  /*1fb0*/  @P0 IADD3 R3, R6, 0x20, R0 ;  /* 0x0000002006030810 */ /* 0x000fc80007ffe000 */
[----:B------:R-:W-:-:S04]  /*1fc0*/  @P0 PRMT R3, R152, 0x654, R3 ;  /* 0x0000065498030816 */ /* 0x000fc80000000003 */
[----:B------:R3:W-:Y:S01]  /*1fd0*/  @P0 SYNCS.ARRIVE.TRANS64.RED.A1T0 RZ, [R3+URZ], RZ ;  /* 0x000000ff03ff09a7 */ /* 0x0007e2000810043f */
[----:B------:R-:W-:-:S13]  /*1fe0*/  ISETP.GT.U32.AND P0, PT, R19, 0x1, PT ;  /* 0x000000011300780c */ /* 0x000fda0003f04070 */
[----:B---3--:R-:W-:Y:S05]  /*1ff0*/  @P0 BRA `(.L_x_30) ;  /* 0x0000000000040947 */ /* 0x008fea0003800000 */
[----:B------:R-:W-:Y:S01]  /*2000*/  BPT.TRAP 0x1 ;  /* 0x000000040000795c */ /* 0x000fe20000300000 */
.L_x_30:
[----:B------:R-:W3:Y:S01]  /*2010*/  LDC R6, c[0x0][0x288] ;  /* 0x0000a200ff067b82 */ /* 0x000ee20000000800 */
[--C-:B------:R-:W-:Y:S01]  /*2020*/  SHF.R.U32.HI R0, RZ, 0x2, R18.reuse ;  /* 0x00000002ff007819 */ /* 0x100fe20000011612 */
[----:B------:R-:W-:Y:S01]  /*2030*/  UIADD3 UR39, UR40, UR39, URZ ;  /* 0x0000002728277290 */ /* 0x000fe2000fffe03f */
[----:B01----:R-:W-:Y:S01]  /*2040*/  SHF.R.U32.HI R5, RZ, 0x7, R18 ;  /* 0x00000007ff057819 */ /* 0x003fe20000011612 */
[----:B------:R-:W-:Y:S01]  /*2050*/  IMAD.SHL.U32 R13, R154, 0x80, RZ ;  /* 0x000000809a0d7824 */ /* 0x000fe200078e00ff */
[----:B------:R-:W-:Y:S01]  /*2060*/  LOP3.LUT R3, R0, 0x7, RZ, 0xc0, !PT ;  /* 0x0000000700037812 */ /* 0x000fe200078ec0ff */
[----:B------:R-:W-:Y:S01]  /*2070*/  USHF.R.U32.HI UR4, URZ, 0x2, UR39 ;  /* 0x000000023f047899 */ /* 0x000fe20008011627 */
[----:B------:R-:W-:Y:S01]  /*2080*/  LOP3.LUT R4, R18, 0x60, RZ, 0xc0, !PT ;  /* 0x0000006012047812 */ /* 0x000fe200078ec0ff */
[----:B------:R-:W-:Y:S01]  /*2090*/  ULDC UR8, c[0x0][0x284] ;  /* 0x0000a10000087ab9 */ /* 0x000fe20000000800 */
[----:B------:R-:W-:Y:S01]  /*20a0*/  LOP3.LUT R0, R5, 0x1, RZ, 0xc0, !PT ;  /* 0x0000000105007812 */ /* 0x000fe200078ec0ff */
[----:B------:R-:W-:Y:S01]  /*20b0*/  ULOP3.LUT UR4, UR4, 0x1, URZ, 0xc0, !UPT ;  /* 0x0000000104047892 */ /* 0x000fe2000f8ec03f */
[----:B------:R-:W-:Y:S01]  /*20c0*/  SHF.R.U32.HI R10, RZ, 0x1, R4 ;  /* 0x00000001ff0a7819 */ /* 0x000fe20000011604 */
[----:B------:R-:W-:Y:S01]  /*20d0*/  UISETP.GT.U32.AND UP1, UPT, UR39, 0x3, UPT ;  /* 0x000000032700788c */ /* 0x000fe2000bf24070 */
[----:B------:R-:W-:Y:S01]  /*20e0*/  SHF.R.S32.HI R21, RZ, 0x1f, R23 ;  /* 0x0000001fff157819 */ /* 0x000fe20000011417 */
[----:B------:R-:W-:Y:S01]  /*20f0*/  IMAD.SHL.U32 R4, R0, 0x40, RZ ;  /* 0x0000004000047824 */ /* 0x000fe200078e00ff */
[--C-:B------:R-:W-:Y:S01]  /*2100*/  IADD3 R5, RZ, -R10, -R3.reuse ;  /* 0x8000000aff057210 */ /* 0x100fe20007ffe803 */
[----:B------:R-:W-:Y:S01]  /*2110*/  UISETP.NE.U32.AND UP0, UPT, UR4, 0x1, UPT ;  /* 0x000000010400788c */ /* 0x000fe2000bf05070 */
[----:B------:R-:W-:Y:S01]  /*2120*/  IMAD.WIDE R8, R153, 0x100, RZ ;  /* 0x0000010099087825 */ /* 0x000fe200078e02ff */
[----:B------:R-:W-:Y:S01]  /*2130*/  ULDC.64 UR6, c[0x0][0x5d0] ;  /* 0x0001740000067ab9 */ /* 0x000fe20000000a00 */
[----:B--2---:R-:W-:Y:S01]  /*2140*/  LOP3.LUT R157, R4, 0x40, R3, 0xe2, !PT ;  /* 0x00000040049d7812 */ /* 0x004fe200078ee203 */
[----:B------:R-:W-:Y:S01]  /*2150*/  UISETP.LT.U32.AND UP1, UPT, UR40, 0x4, UP1 ;  /* 0x000000042800788c */ /* 0x000fe20008f21070 */
[----:B------:R-:W-:Y:S01]  /*2160*/  LOP3.LUT R3, R18, 0x3, RZ, 0xc0, !PT ;  /* 0x0000000312037812 */ /* 0x000fe200078ec0ff */
[----:B------:R-:W-:Y:S01]  /*2170*/  UISETP.GT.U32.AND UP0, UPT, UR40, 0x3, !UP0 ;  /* 0x000000032800788c */ /* 0x000fe2000c704070 */
[----:B------:R-:W-:Y:S01]  /*2180*/  IMAD R4, R21, UR6, RZ ;  /* 0x0000000615047c24 */ /* 0x000fe2000f8e02ff */
[----:B---3--:R-:W-:Y:S01]  /*2190*/  ISETP.GE.AND P0, PT, R13, R6, PT ;  /* 0x000000060d00720c */ /* 0x008fe20003f06270 */
[----:B------:R-:W-:Y:S01]  /*21a0*/  IMAD R0, R0, -0x40, R5 ;  /* 0xffffffc000007824 */ /* 0x000fe200078e0205 */
[----:B------:R-:W-:Y:S01]  /*21b0*/  USEL UR5, URZ, 0x1, !UP1 ;  /* 0x000000013f057887 */ /* 0x000fe2000c800000 */
[----:B------:R-:W-:Y:S01]  /*21c0*/  IMAD R12, R3, -0x2, R6 ;  /* 0xfffffffe030c7824 */ /* 0x000fe200078e0206 */
[----:B------:R-:W-:Y:S01]  /*21d0*/  USEL UR4, URZ, 0x1, !UP0 ;  /* 0x000000013f047887 */ /* 0x000fe2000c000000 */
[----:B------:R-:W-:Y:S01]  /*21e0*/  IMAD.SHL.U32 R3, R153, 0x100, RZ ;  /* 0x0000010099037824 */ /* 0x000fe200078e00ff */
[----:B------:R-:W-:Y:S01]  /*21f0*/  ULOP3.LUT UR39, UR39, 0x3, URZ, 0xc0, !UPT ;  /* 0x0000000327277892 */ /* 0x000fe2000f8ec03f */
[----:B------:R-:W-:Y:S01]  /*2200*/  IMAD.SHL.U32 R6, R18, 0x2, RZ ;  /* 0x0000000212067824 */ /* 0x000fe200078e00ff */
[----:B------:R-:W-:Y:S01]  /*2210*/  ULOP3.LUT UR38, UR4, UR38, UR5, 0x96, !UPT ;  /* 0x0000002604267292 */ /* 0x000fe2000f8e9605 */
[----:B------:R-:W-:Y:S01]  /*2220*/  IMAD R11, R23, UR7, R4 ;  /* 0x00000007170b7c24 */ /* 0x000fe2000f8e0204 */
[----:B------:R-:W-:Y:S01]  /*2230*/  ISETP.GE.OR P0, PT, R3, UR8, P0 ;  /* 0x0000000803007c0c */ /* 0x000fe20008706670 */
[----:B------:R-:W-:Y:S01]  /*2240*/  IMAD.MOV.U32 R153, RZ, RZ, -0x1 ;  /* 0xffffffffff997424 */ /* 0x000fe200078e00ff */
[----:B------:R-:W-:-:S02]  /*2250*/  LOP3.LUT R6, R13, 0x6, R6, 0xf8, !PT ;  /* 0x000000060d067812 */ /* 0x000fc400078ef806 */
[----:B------:R-:W-:Y:S01]  /*2260*/  IADD3 R3, -R3, UR8, R0 ;  /* 0x0000000803037c10 */ /* 0x000fe2000fffe100 */
[----:B------:R-:W-:Y:S01]  /*2270*/  IMAD.IADD R0, R12, 0x1, -R13 ;  /* 0x000000010c007824 */ /* 0x000fe200078e0a0d */
[----:B------:R-:W-:Y:S02]  /*2280*/  SHF.R.S32.HI R7, RZ, 0x1f, R6 ;  /* 0x0000001fff077819 */ /* 0x000fe40000011406 */
[----:B------:R-:W-:Y:S01]  /*2290*/  LOP3.LUT R157, R8, R157, R10, 0xfe, !PT ;  /* 0x0000009d089d7212 */ /* 0x000fe200078efe0a */
[----:B------:R-:W-:-:S04]  /*22a0*/  IMAD.WIDE.U32 R4, R23, UR6, R6 ;  /* 0x0000000617047c25 */ /* 0x000fc8000f8e0006 */
[----:B------:R-:W-:Y:S02]  /*22b0*/  IMAD.IADD R11, R5, 0x1, R11 ;  /* 0x00000001050b7824 */ /* 0x000fe400078e020b */
[----:B------:R-:W-:Y:S01]  /*22c0*/  IMAD.MOV.U32 R10, RZ, RZ, R4 ;  /* 0x000000ffff0a7224 */ /* 0x000fe200078e0004 */
[----:B------:R-:W-:Y:S06]  /*22d0*/  @P0 BRA `(.L_x_32) ;  /* 0x0000008000600947 */ /* 0x000fec0003800000 */
[----:B------:R-:W0:Y:S01]  /*22e0*/  LDC.64 R4, c[0x0][0x5c8] ;  /* 0x00017200ff047b82 */ /* 0x000e220000000a00 */
[----:B-----5:R-:W-:Y:S01]  /*22f0*/  FSETP.NEU.AND P0, PT, R156, RZ, PT ;  /* 0x000000ff9c00720b */ /* 0x020fe20003f0d000 */
[----:B------:R-:W-:Y:S01]  /*2300*/  BSSY B0, `(.L_x_32) ;  /* 0x0000815000007945 */ /* 0x000fe20003800000 */
[----:B------:R-:W-:-:S04]  /*2310*/  ISETP.GT.AND P3, PT, R3, RZ, PT ;  /* 0x000000ff0300720c */ /* 0x000fc80003f64270 */
[----:B------:R-:W-:Y:S01]  /*2320*/  ISETP.GT.AND P2, PT, R0, RZ, P3 ;  /* 0x000000ff0000720c */ /* 0x000fe20001f44270 */
[-C--:B0-----:R-:W-:Y:S02]  /*2330*/  IMAD R12, R9, R4.reuse, RZ ;  /* 0x00000004090c7224 */ /* 0x081fe400078e02ff */
[----:B------:R-:W-:-:S04]  /*2340*/  IMAD.WIDE.U32 R170, R157, R4, R10 ;  /* 0x000000049daa7225 */ /* 0x000fc800078e000a */
[----:B------:R-:W-:-:S04]  /*2350*/  IMAD R11, R157, R5, R12 ;  /* 0x000000059d0b7224 */ /* 0x000fc800078e020c */
[----:B------:R-:W-:Y:S01]  /*2360*/  IMAD.IADD R173, R171, 0x1, R11 ;  /* 0x00000001abad7824 */ /* 0x000fe200078e020b */
[----:B------:R-:W-:Y:S06]  /*2370*/  @!P0 BRA `(.L_x_33) ;  /* 0x0000005c00108947 */ /* 0x000fec0003800000 */
[----:B------:R-:W0:Y:S01]  /*2380*/  LDC.64 R12, c[0x0][0x5b8] ;  /* 0x00016e00ff0c7b82 */ /* 0x000e220000000a00 */
[----:B------:R-:W-:-:S07]  /*2390*/  ULDC.64 UR4, c[0x0][0x5c0] ;  /* 0x0001700000047ab9 */ /* 0x000fce0000000a00 */
[----:B------:R-:W1:Y:S08]  /*23a0*/  LDC.64 R14, c[0x0][0x5b0] ;  /* 0x00016c00ff0e7b82 */ /* 0x000e700000000a00 */
[----:B------:R-:W2:Y:S01]  /*23b0*/  LDC.64 R10, c[0x0][0x5a8] ;  /* 0x00016a00ff0a7b82 */ /* 0x000ea20000000a00 */
[----:B0-----:R-:W-:-:S04]  /*23c0*/  IMAD R20, R21, R12, RZ ;  /* 0x0000000c15147224 */ /* 0x001fc800078e02ff */
[C---:B------:R-:W-:Y:S02]  /*23d0*/  IMAD R13, R23.reuse, R13, R20 ;  /* 0x0000000d170d7224 */ /* 0x040fe400078e0214 */
[----:B------:R-:W-:-:S04]  /*23e0*/  IMAD.WIDE.U32 R20, R23, R12, R6 ;  /* 0x0000000c17147225 */ /* 0x000fc800078e0006 */
[-C--:B-1----:R-:W-:Y:S02]  /*23f0*/  IMAD R154, R9, R14.reuse, RZ ;  /* 0x0000000e099a7224 */ /* 0x082fe400078e02ff */
[----:B------:R-:W-:Y:S02]  /*2400*/  IMAD.IADD R159, R21, 0x1, R13 ;  /* 0x00000001159f7824 */ /* 0x000fe400078e020d */
[----:B------:R-:W-:Y:S02]  /*2410*/  IMAD.MOV.U32 R158, RZ, RZ, R20 ;  /* 0x000000ffff9e7224 */ /* 0x000fe400078e0014 */
[C---:B------:R-:W-:Y:S02]  /*2420*/  IMAD R171, R157.reuse, R15, R154 ;  /* 0x0000000f9dab7224 */ /* 0x040fe400078e029a */
[----:B------:R-:W-:-:S04]  /*2430*/  IMAD.WIDE.U32 R160, R157, R14, R158 ;  /* 0x0000000e9da07225 */ /* 0x000fc800078e009e */
[----:B------:R-:W-:Y:S01]  /*2440*/  IMAD.IADD R154, R161, 0x1, R171 ;  /* 0x00000001a19a7824 */ /* 0x000fe200078e02ab */
[----:B--2---:R-:W-:-:S04]  /*2450*/  LEA R162, P0, R160, R10, 0x2 ;  /* 0x0000000aa0a27211 */ /* 0x004fc800078010ff */
[----:B------:R-:W-:-:S05]  /*2460*/  LEA.HI.X R163, R160, R11, R154, 0x2, P0 ;  /* 0x0000000ba0a37211 */ /* 0x000fca00000f149a */
[----:B------:R0:W2:Y:S01]  /*2470*/  @P2 LDG.E.LTC128B R154, desc[UR36][R162.64] ;  /* 0x00000024a29a2981 */ /* 0x0000a2000c1e1920 */
[----:B------:R-:W-:Y:S01]  /*2480*/  LEA R160, P0, R170, UR4, 0x2 ;  /* 0x00000004aaa07c11 */ /* 0x000fe2000f8010ff */
[----:B------:R-:W-:Y:S01]  /*2490*/  IMAD.WIDE.U32 R164, R157, R14, R6 ;  /* 0x0000000e9da47225 */ /* 0x000fe200078e0006 */
[----:B------:R-:W-:Y:S01]  /*24a0*/  ISETP.GT.AND P1, PT, R0, 0x1, P3 ;  /* 0x000000010000780c */ /* 0x000fe20001f24270 */
[----:B------:R-:W-:Y:S02]  /*24b0*/  BSSY B1, `(.L_x_34) ;  /* 0x0000011000017945 */ /* 0x000fe40003800000 */
[----:B------:R-:W-:Y:S02]  /*24c0*/  IMAD.IADD R165, R171, 0x1, R165 ;  /* 0x00000001aba57824 */ /* 0x000fe400078e02a5 */
[----:B------:R-:W-:Y:S01]  /*24d0*/  IMAD.WIDE.U32 R166, R23, R12, R164 ;  /* 0x0000000c17a67225 */ /* 0x000fe200078e00a4 */
[----:B0-----:R-:W-:-:S03]  /*24e0*/  SHF.L.U64.HI R163, R14, 0x3, R15 ;  /* 0x000000030ea37819 */ /* 0x001fc6000001020f */
[----:B------:R-:W-:Y:S01]  /*24f0*/  IMAD.SHL.U32 R162, R14, 0x8, RZ ;  /* 0x000000080ea27824 */ /* 0x000fe200078e00ff */
[----:B--2---:R-:W-:-:S05]  /*2500*/  LOP3.LUT R161, R154, 0xffffe000, RZ, 0xc0, !PT ;  /* 0xffffe0009aa17812 */ /* 0x004fca00078ec0ff */
[----:B------:R-:W-:Y:S01]  /*2510*/  FMUL R169, R161, R156 ;  /* 0x0000009ca1a97220 */ /* 0x000fe20000400000 */
[----:B------:R-:W-:Y:S01]  /*2520*/  LEA.HI.X R161, R170, UR5, R173, 0x2, P0 ;  /* 0x00000005aaa17c11 */ /* 0x000fe200080f14ad */
[----:B------:R-:W-:Y:S01]  /*2530*/  IMAD.WIDE.U32 R172, R157, R14, R162 ;  /* 0x0000000e9dac7225 */ /* 0x000fe200078e00a2 */
[----:B------:R-:W-:-:S03]  /*2540*/  LEA R164, P0, R166, R10, 0x2 ;  /* 0x0000000aa6a47211 */ /* 0x000fc600078010ff */
[----:B------:R-:W-:Y:S01]  /*2550*/  FFMA R169, R88, R155, R169 ;  /* 0x0000009b58a97223 */ /* 0x000fe200000000a9 */
[----:B------:R-:W-:-:S04]  /*2560*/  IMAD.IADD R88, R13, 0x1, R167 ;  /* 0x000000010d587824 */ /* 0x000fc800078e02a7 */
[----:B------:R-:W-:Y:S02]  /*2570*/  F2FP.TF32.F32.PACK_B R169, R169 ;  /* 0x000000a9ffa9723e */ /* 0x000fe400024050ff */
[----:B------:R-:W-:-:S03]  /*2580*/  LEA.HI.X R165, R166, R11, R88, 0x2, P0 ;  /* 0x0000000ba6a57211 */ /* 0x000fc600000f1458 */
[----:B------:R0:W-:Y:S01]  /*2590*/  @P2 STG.E desc[UR36][R160.64], R169 ;  /* 0x000000a9a0002986 */ /* 0x0001e2000c101924 */
[----:B------:R-:W-:Y:S05]  /*25a0*/  @!P1 BRA `(.L_x_35) ;  /* 0x0000000000049947 */ /* 0x000fea0003800000 */
[----:B------:R1:W5:Y:S02]  /*25b0*/  LDG.E.LTC128B R154, desc[UR36][R164.64+0x4] ;  /* 0x00000424a49a7981 */ /* 0x000364000c1e1920 */
.L_x_35:
[----:B------:R-:W-:Y:S05]  /*25c0*/  BSYNC B1 ;  /* 0x0000000000017941 */ /* 0x000fea0003800000 */
.L_x_34:
[----:B-----5:R-:W-:Y:S01]  /*25d0*/  LOP3.LUT R167, R154, 0xffffe000, RZ, 0xc0, !PT ;  /* 0xffffe0009aa77812 */ /* 0x020fe200078ec0ff */
[----:B------:R-:W-:Y:S01]  /*25e0*/  IMAD.IADD R171, R171, 0x1, R173 ;  /* 0x00000001abab7824 */ /* 0x000fe200078e02ad */
[----:B------:R-:W-:Y:S02]  /*25f0*/  ISETP.GT.AND P0, PT, R3, 0x8, PT ;  /* 0x000000080300780c */ /* 0x000fe40003f04270 */
[----:B------:R-:W-:Y:S01]  /*2600*/  IADD3 R166, P4, R20, R172, RZ ;  /* 0x000000ac14a67210 */ /* 0x000fe20007f9e0ff */
[----:B------:R-:W-:Y:S01]  /*2610*/  FMUL R88, R167, R156 ;  /* 0x0000009ca7587220 */ /* 0x000fe20000400000 */
[----:B------:R-:W-:-:S03]  /*2620*/  ISETP.GT.AND P2, PT, R0, RZ, P0 ;  /* 0x000000ff0000720c */ /* 0x000fc60000744270 */
[----:B------:R-:W-:Y:S01]  /*2630*/  FFMA R175, R89, R155, R88 ;  /* 0x0000009b59af7223 */ /* 0x000fe20000000058 */
[----:B------:R-:W-:Y:S01]  /*2640*/  IMAD.X R167, R171, 0x1, R159, P4 ;  /* 0x00000001aba77824 */ /* 0x000fe200020e069f */
[----:B------:R-:W-:-:S03]  /*2650*/  LEA R88, P4, R166, R10, 0x2 ;  /* 0x0000000aa6587211 */ /* 0x000fc600078810ff */
[----:B------:R-:W-:Y:S02]  /*2660*/  F2FP.TF32.F32.PACK_B R175, R175 ;  /* 0x000000afffaf723e */ /* 0x000fe400024050ff */
[----:B------:R-:W-:-:S03]  /*2670*/  LEA.HI.X R89, R166, R11, R167, 0x2, P4 ;  /* 0x0000000ba6597211 */ /* 0x000fc600020f14a7 */
[----:B------:R2:W-:Y:S04]  /*2680*/  @P1 STG.E desc[UR36][R160.64+0x4], R175 ;  /* 0x000004afa0001986 */ /* 0x0005e8000c101924 */
[----:B------:R3:W0:Y:S01]  /*2690*/  @P2 LDG.E.LTC128B R154, desc[UR36][R88.64] ;  /* 0x00000024589a2981 */ /* 0x000622000c1e1920 */
[----:B------:R-:W-:Y:S01]  /*26a0*/  IMAD.SHL.U32 R167, R4, 0x20, RZ ;  /* 0x0000002004a77824 */ /* 0x000fe200078e00ff */
[----:B------:R-:W-:Y:S01]  /*26b0*/  IADD3 R172, P1, R6, R172, RZ ;  /* 0x000000ac06ac7210 */ /* 0x000fe20007f3e0ff */
[----:B------:R-:W-:Y:S03]  /*26c0*/  BSSY B1, `(.L_x_36) ;  /* 0x0000011000017945 */ /* 0x000fe60003800000 */
[----:B------:R-:W-:Y:S01]  /*26d0*/  IADD3 R170, P4, R167, R160, RZ ;  /* 0x000000a0a7aa7210 */ /* 0x000fe20007f9e0ff */
[----:B------:R-:W-:Y:S01]  /*26e0*/  IMAD.X R173, R7, 0x1, R171, P1 ;  /* 0x0000000107ad7824 */ /* 0x000fe200008e06ab */
[----:B------:R-:W-:Y:S01]  /*26f0*/  ISETP.GT.AND P1, PT, R0, 0x1, P0 ;  /* 0x000000010000780c */ /* 0x000fe20000724270 */
[----:B------:R-:W-:-:S03]  /*2700*/  IMAD.WIDE.U32 R172, R23, R12, R172 ;  /* 0x0000000c17ac7225 */ /* 0x000fc600078e00ac */
[----:B---3--:R-:W-:Y:S02]  /*2710*/  LEA R88, P5, R172, R10, 0x2 ;  /* 0x0000000aac587211 */ /* 0x008fe400078a10ff */
[----:B0-----:R-:W-:-:S05]  /*2720*/  LOP3.LUT R169, R154, 0xffffe000, RZ, 0xc0, !PT ;  /* 0xffffe0009aa97812 */ /* 0x001fca00078ec0ff */
[----:B------:R-:W-:-:S04]  /*2730*/  FMUL R169, R169, R156 ;  /* 0x0000009ca9a97220 */ /* 0x000fc80000400000 */
[----:B------:R-:W-:Y:S01]  /*2740*/  FFMA R177, R90, R155, R169 ;  /* 0x0000009b5ab17223 */ /* 0x000fe200000000a9 */
[----:B------:R-:W-:Y:S01]  /*2750*/  SHF.L.U64.HI R169, R4, 0x5, R5 ;  /* 0x0000000504a97819 */ /* 0x000fe20000010205 */
[----:B------:R-:W-:-:S03]  /*2760*/  IMAD.IADD R90, R13, 0x1, R173 ;  /* 0x000000010d5a7824 */ /* 0x000fc600078e02ad */
[----:B------:R-:W-:Y:S01]  /*2770*/  F2FP.TF32.F32.PACK_B R177, R177 ;  /* 0x000000b1ffb1723e */ /* 0x000fe200024050ff */
[----:B------:R-:W-:Y:S01]  /*2780*/  IMAD.X R171, R169, 0x1, R161, P4 ;  /* 0x00000001a9ab7824 */ /* 0x000fe200020e06a1 */
[----:B------:R-:W-:-:S04]  /*2790*/  LEA.HI.X R89, R172, R11, R90, 0x2, P5 ;  /* 0x0000000bac597211 */ /* 0x000fc800028f145a */
[----:B------:R2:W-:Y:S01]  /*27a0*/  @P2 STG.E desc[UR36][R170.64], R177 ;  /* 0x000000b1aa002986 */ /* 0x0005e2000c101924 */
[----:B------:R-:W-:Y:S05]  /*27b0*/  @!P1 BRA `(.L_x_37) ;  /* 0x0000000000049947 */ /* 0x000fea0003800000 */
[----:B------:R0:W5:Y:S02]  /*27c0*/  LDG.E.LTC128B R154, desc[UR36][R88.64+0x4] ;  /* 0x00000424589a7981 */ /* 0x000164000c1e1920 */
.L_x_37:
[----:B------:R-:W-:Y:S05]  /*27d0*/  BSYNC B1 ;  /* 0x0000000000017941 */ /* 0x000fea0003800000 */
.L_x_36:
[----:B-----5:R-:W-:Y:S01]  /*27e0*/  LOP3.LUT R173, R154, 0xffffe000, RZ, 0xc0, !PT ;  /* 0xffffe0009aad7812 */ /* 0x020fe200078ec0ff */
[----:B------:R-:W-:Y:S01]  /*27f0*/  BSSY B1, `(.L_x_38) ;  /* 0x000000a000017945 */ /* 0x000fe20003800000 */
[----:B------:R-:W-:-:S03]  /*2800*/  ISETP.GT.AND P2, PT, R0, 0x8, P3 ;  /* 0x000000080000780c */ /* 0x000fc60001f44270 */
[----:B------:R-:W-:-:S04]  /*2810*/  FMUL R90, R173, R156 ;  /* 0x0000009cad5a7220 */ /* 0x000fc80000400000 */
[----:B------:R-:W-:Y:S01]  /*2820*/  FFMA R173, R91, R155, R90 ;  /* 0x0000009b5bad7223 */ /* 0x000fe2000000005a */
[----:B------:R-:W-:Y:S02]  /*2830*/  @P1 IMAD.MOV.U32 R90, RZ, RZ, R170 ;  /* 0x000000ffff5a1224 */ /* 0x000fe400078e00aa */
[----:B------:R-:W-:Y:S02]  /*2840*/  @P1 IMAD.MOV.U32 R91, RZ, RZ, R171 ;  /* 0x000000ffff5b1224 */ /* 0x000fe400078e00ab */
[----:B------:R-:W-:-:S05]  /*2850*/  F2FP.TF32.F32.PACK_B R173, R173 ;  /* 0x000000adffad723e */ /* 0x000fca00024050ff */
[----:B------:R3:W-:Y:S01]  /*2860*/  @P1 STG.E desc[UR36][R90.64+0x4], R173 ;  /* 0x000004ad5a001986 */ /* 0x0007e2000c101924 */
[----:B------:R-:W-:Y:S05]  /*2870*/  @!P2 BRA `(.L_x_39) ;  /* 0x000000000004a947 */ /* 0x000fea0003800000 */
[----:B------:R4:W5:Y:S02]  /*2880*/  LDG.E.LTC128B R154, desc[UR36][R164.64+0x20] ;  /* 0x00002024a49a7981 */ /* 0x000964000c1e1920 */
.L_x_39:
[----:B------:R-:W-:Y:S05]  /*2890*/  BSYNC B1 ;  /* 0x0000000000017941 */ /* 0x000fea0003800000 */
.L_x_38:
[----:B---3-5:R-:W-:Y:S01]  /*28a0*/  LOP3.LUT R91, R154, 0xffffe000, RZ, 0xc0, !PT ;  /* 0xffffe0009a5b7812 */ /* 0x028fe200078ec0ff */
[----:B------:R-:W-:Y:S01]  /*28b0*/  @P2 IMAD.MOV.U32 R90, RZ, RZ, R160 ;  /* 0x000000ffff5a2224 */ /* 0x000fe200078e00a0 */
[----:B------:R-:W-:Y:S01]  /*28c0*/  ISETP.GT.AND P1, PT, R0, 0x9, P3 ;  /* 0x000000090000780c */ /* 0x000fe20001f24270 */
[----:B------:R-:W-:Y:S02]  /*28d0*/  BSSY B1, `(.L_x_40) ;  /* 0x0000008000017945 */ /* 0x000fe40003800000 */
[----:B------:R-:W-:-:S04]  /*28e0*/  FMUL R91, R91, R156 ;  /* 0x0000009c5b5b7220 */ /* 0x000fc80000400000 */
[----:B------:R-:W-:Y:S01]  /*28f0*/  FFMA R173, R92, R155, R91 ;  /* 0x0000009b5cad7223 */ /* 0x000fe2000000005b */
[----:B------:R-:W-:-:S04]  /*2900*/  @P2 IMAD.MOV.U32 R91, RZ, RZ, R161 ;  /* 0x000000ffff5b2224 */ /* 0x000fc800078e00a1 */
[----:B------:R-:W-:-:S05]  /*2910*/  F2FP.TF32.F32.PACK_B R173, R173 ;  /* 0x000000adffad723e */ /* 0x000fca00024050ff */
[----:B------:R3:W-:Y:S01]  /*2920*/  @P2 STG.E desc[UR36][R90.64+0x20], R173 ;  /* 0x000020ad5a002986 */ /* 0x0007e2000c101924 */
[----:B------:R-:W-:Y:S05]  /*2930*/  @!P1 BRA `(.L_x_41) ;  /* 0x0000000000049947 */ /* 0x000fea0003800000 */
[----:B------:R0:W5:Y:S02]  /*2940*/  LDG.E.LTC128B R154, desc[UR36][R164.64+0x24] ;  /* 0x00002424a49a7981 */ /* 0x000164000c1e1920 */
.L_x_41:
[----:B------:R-:W-:Y:S05]  /*2950*/  BSYNC B1 ;  /* 0x0000000000017941 */ /* 0x000fea0003800000 */
.L_x_40:
[----:B---3-5:R-:W-:Y:S01]  /*2960*/  LOP3.LUT R91, R154, 0xffffe000, RZ, 0xc0, !PT ;  /* 0xffffe0009a5b7812 */ /* 0x028fe200078ec0ff */
[----:B------:R-:W-:Y:S01]  /*2970*/  BSSY B1, `(.L_x_42) ;  /* 0x000000a000017945 */ /* 0x000fe20003800000 */
[----:B------:R-:W-:-:S03]  /*2980*/  ISETP.GT.AND P2, PT, R0, 0x8, P0 ;  /* 0x000000080000780c */ /* 0x000fc60000744270 */
[----:B------:R-:W-:Y:S01]  /*2990*/  FMUL R90, R91, R156 ;  /* 0x0000009c5b5a7220 */ /* 0x000fe20000400000 */
[----:B------:R-:W-:-:S03]  /*29a0*/  @P1 IMAD.MOV.U32 R91, RZ, RZ, R161 ;  /* 0x000000ffff5b1224 */ /* 0x000fc600078e00a1 */
[----:B------:R-:W-:Y:S01]  /*29b0*/  FFMA R93, R93, R155, R90 ;  /* 0x0000009b5d5d7223 */ /* 0x000fe2000000005a */
[----:B------:R-:W-:-:S04]  /*29c0*/  @P1 IMAD.MOV.U32 R90, RZ, RZ, R160 ;  /* 0x000000ffff5a1224 */ /* 0x000fc800078e00a0 */
[----:B------:R-:W-:-:S05]  /*29d0*/  F2FP.TF32.F32.PACK_B R93, R93 ;  /* 0x0000005dff5d723e */ /* 0x000fca00024050ff */
[----:B------:R3:W-:Y:S01]  /*29e0*/  @P1 STG.E desc[UR36][R90.64+0x24], R93 ;  /* 0x0000245d5a001986 */ /* 0x0007e2000c101924 */
[----:B------:R-:W-:Y:S05]  /*29f0*/  @!P2 BRA `(.L_x_43) ;  /* 0x000000000004a947 */ /* 0x000fea0003800000 */
[----:B------:R0:W5:Y:S02]  /*2a00*/  LDG.E.LTC128B R154, desc[UR36][R88.64+0x20] ;  /* 0x00002024589a7981 */ /* 0x000164000c1e1920 */
.L_x_43:
[----:B------:R-:W-:Y:S05]  /*2a10*/  BSYNC B1 ;  /* 0x0000000000017941 */ /* 0x000fea0003800000 */
.L_x_42:
        /* <DEDUP_REMOVED lines=11> */
.L_x_45:
[----:B------:R-:W-:Y:S05]  /*2ad0*/  BSYNC B1 ;  /* 0x0000000000017941 */ /* 0x000fea0003800000 */
.L_x_44:
        /* <DEDUP_REMOVED lines=11> */
.L_x_47:
[----:B------:R-:W-:Y:S05]  /*2b90*/  BSYNC B1 ;  /* 0x0000000000017941 */ /* 0x000fea0003800000 */
.L_x_46:
        /* <DEDUP_REMOVED lines=11> */
.L_x_49:
[----:B------:R-:W-:Y:S05]  /*2c50*/  BSYNC B1 ;  /* 0x0000000000017941 */ /* 0x000fea0003800000 */
.L_x_48:
        /* <DEDUP_REMOVED lines=11> */
.L_x_51:
[----:B------:R-:W-:Y:S05]  /*2d10*/  BSYNC B1 ;  /* 0x0000000000017941 */ /* 0x000fea0003800000 */
.L_x_50:
        /* <DEDUP_REMOVED lines=11> */
.L_x_53:
[----:B------:R-:W-:Y:S05]  /*2dd0*/  BSYNC B1 ;  /* 0x0000000000017941 */ /* 0x000fea0003800000 */
.L_x_52:
        /* <DEDUP_REMOVED lines=11> */
.L_x_55:
[----:B------:R-:W-:Y:S05]  /*2e90*/  BSYNC B1 ;  /* 0x0000000000017941 */ /* 0x000fea0003800000 */
.L_x_54:
        /* <DEDUP_REMOVED lines=11> */
.L_x_57:
[----:B------:R-:W-:Y:S05]  /*2f50*/  BSYNC B1 ;  /* 0x0000000000017941 */ /* 0x000fea0003800000 */
.L_x_56:
        /* <DEDUP_REMOVED lines=11> */
.L_x_59:
[----:B------:R-:W-:Y:S05]  /*3010*/  BSYNC B1 ;  /* 0x0000000000017941 */ /* 0x000fea0003800000 */
.L_x_58:
        /* <DEDUP_REMOVED lines=11> */
.L_x_61:
[----:B------:R-:W-:Y:S05]  /*30d0*/  BSYNC B1 ;  /* 0x0000000000017941 */ /* 0x000fea0003800000 */
.L_x_60:
        /* <DEDUP_REMOVED lines=11> */
.L_x_63:
[----:B------:R-:W-:Y:S05]  /*3190*/  BSYNC B1 ;  /* 0x0000000000017941 */ /* 0x000fea0003800000 */
.L_x_62:
        /* <DEDUP_REMOVED lines=11> */
.L_x_65:
[----:B------:R-:W-:Y:S05]  /*3250*/  BSYNC B1 ;  /* 0x0000000000017941 */ /* 0x000fea0003800000 */
.L_x_64:
        /* <DEDUP_REMOVED lines=11> */
.L_x_67:
[----:B------:R-:W-:Y:S05]  /*3310*/  BSYNC B1 ;  /* 0x0000000000017941 */ /* 0x000fea0003800000 */
.L_x_66:
        /* <DEDUP_REMOVED lines=11> */
.L_x_69:
[----:B------:R-:W-:Y:S05]  /*33d0*/  BSYNC B1 ;  /* 0x0000000000017941 */ /* 0x000fea0003800000 */
.L_x_68:
        /* <DEDUP_REMOVED lines=11> */
.L_x_71:
[----:B------:R-:W-:Y:S05]  /*3490*/  BSYNC B1 ;  /* 0x0000000000017941 */ /* 0x000fea0003800000 */
.L_x_70:
        /* <DEDUP_REMOVED lines=11> */
.L_x_73:
[----:B------:R-:W-:Y:S05]  /*3550*/  BSYNC B1 ;  /* 0x0000000000017941 */ /* 0x000fea0003800000 */
.L_x_72:
        /* <DEDUP_REMOVED lines=11> */
.L_x_75:
[----:B------:R-:W-:Y:S05]  /*3610*/  BSYNC B1 ;  /* 0x0000000000017941 */ /* 0x000fea0003800000 */
.L_x_74:
        /* <DEDUP_REMOVED lines=11> */
.L_x_77:
[----:B------:R-:W-:Y:S05]  /*36d0*/  BSYNC B1 ;  /* 0x0000000000017941 */ /* 0x000fea0003800000 */
.L_x_76:
        /* <DEDUP_REMOVED lines=11> */
.L_x_79:
[----:B------:R-:W-:Y:S05]  /*3790*/  BSYNC B1 ;  /* 0x0000000000017941 */ /* 0x000fea0003800000 */
.L_x_78:
        /* <DEDUP_REMOVED lines=11> */
.L_x_81:
[----:B------:R-:W-:Y:S05]  /*3850*/  BSYNC B1 ;  /* 0x0000000000017941 */ /* 0x000fea0003800000 */
.L_x_80:
        /* <DEDUP_REMOVED lines=11> */
.L_x_83:
[----:B------:R-:W-:Y:S05]  /*3910*/  BSYNC B1 ;  /* 0x0000000000017941 */ /* 0x000fea0003800000 */
.L_x_82:
        /* <DEDUP_REMOVED lines=11> */
.L_x_85:
[----:B------:R-:W-:Y:S05]  /*39d0*/  BSYNC B1 ;  /* 0x0000000000017941 */ /* 0x000fea0003800000 */
.L_x_84:
        /* <DEDUP_REMOVED lines=11> */
.L_x_87:
[----:B------:R-:W-:Y:S05]  /*3a90*/  BSYNC B1 ;  /* 0x0000000000017941 */ /* 0x000fea0003800000 */
.L_x_86:
        /* <DEDUP_REMOVED lines=11> */
.L_x_89:
[----:B------:R-:W-:Y:S05]  /*3b50*/  BSYNC B1 ;  /* 0x0000000000017941 */ /* 0x000fea0003800000 */
.L_x_88:
        /* <DEDUP_REMOVED lines=11> */
.L_x_91:
[----:B------:R-:W-:Y:S05]  /*3c10*/  BSYNC B1 ;  /* 0x0000000000017941 */ /* 0x000fea0003800000 */
.L_x_90:
        /* <DEDUP_REMOVED lines=11> */
.L_x_93:
[----:B------:R-:W-:Y:S05]  /*3cd0*/  BSYNC B1 ;  /* 0x0000000000017941 */ /* 0x000fea0003800000 */
.L_x_92:
        /* <DEDUP_REMOVED lines=11> */
.L_x_95:
[----:B------:R-:W-:Y:S05]  /*3d90*/  BSYNC B1 ;  /* 0x0000000000017941 */ /* 0x000fea0003800000 */
.L_x_94:
        /* <DEDUP_REMOVED lines=11> */
.L_x_97:
[----:B------:R-:W-:Y:S05]  /*3e50*/  BSYNC B1 ;  /* 0x0000000000017941 */ /* 0x000fea0003800000 */
.L_x_96:
        /* <DEDUP_REMOVED lines=11> */
.L_x_99:
[----:B------:R-:W-:Y:S05]  /*3f10*/  BSYNC B1 ;  /* 0x0000000000017941 */ /* 0x000fea0003800000 */
.L_x_98:
        /* <DEDUP_REMOVED lines=11> */
.L_x_101:
[----:B------:R-:W-:Y:S05]  /*3fd0*/  BSYNC B1 ;  /* 0x0000000000017941 */ /* 0x000fea0003800000 */
.L_x_100:
        /* <DEDUP_REMOVED lines=11> */
.L_x_103:
[----:B------:R-:W-:Y:S05]  /*4090*/  BSYNC B1 ;  /* 0x0000000000017941 */ /* 0x000fea0003800000 */
.L_x_102:
        /* <DEDUP_REMOVED lines=11> */
.L_x_105:
[----:B------:R-:W-:Y:S05]  /*4150*/  BSYNC B1 ;  /* 0x0000000000017941 */ /* 0x000fea0003800000 */
.L_x_104:
        /* <DEDUP_REMOVED lines=11> */
.L_x_107:
[----:B------:R-:W-:Y:S05]  /*4210*/  BSYNC B1 ;  /* 0x0000000000017941 */ /* 0x000fea0003800000 */
.L_x_106:
        /* <DEDUP_REMOVED lines=11> */
.L_x_109:
[----:B------:R-:W-:Y:S05]  /*42d0*/  BSYNC B1 ;  /* 0x0000000000017941 */ /* 0x000fea0003800000 */
.L_x_108:
        /* <DEDUP_REMOVED lines=11> */
.L_x_111:
[----:B------:R-:W-:Y:S05]  /*4390*/  BSYNC B1 ;  /* 0x0000000000017941 */ /* 0x000fea0003800000 */
.L_x_110:
        /* <DEDUP_REMOVED lines=11> */
.L_x_113:
[----:B------:R-:W-:Y:S05]  /*4450*/  BSYNC B1 ;  /* 0x0000000000017941 */ /* 0x000fea0003800000 */
.L_x_112:
        /* <DEDUP_REMOVED lines=11> */
.L_x_115:
[----:B------:R-:W-:Y:S05]  /*4510*/  BSYNC B1 ;  /* 0x0000000000017941 */ /* 0x000fea0003800000 */
.L_x_114:
        /* <DEDUP_REMOVED lines=11> */
.L_x_117:
[----:B------:R-:W-:Y:S05]  /*45d0*/  BSYNC B1 ;  /* 0x0000000000017941 */ /* 0x000fea0003800000 */
.L_x_116:
        /* <DEDUP_REMOVED lines=11> */
.L_x_119:
[----:B------:R-:W-:Y:S05]  /*4690*/  BSYNC B1 ;  /* 0x0000000000017941 */ /* 0x000fea0003800000 */
.L_x_118:
        /* <DEDUP_REMOVED lines=11> */
.L_x_121:
[----:B------:R-:W-:Y:S05]  /*4750*/  BSYNC B1 ;  /* 0x0000000000017941 */ /* 0x000fea0003800000 */
.L_x_120:
        /* <DEDUP_REMOVED lines=11> */
.L_x_123:
[----:B------:R-:W-:Y:S05]  /*4810*/  BSYNC B1 ;  /* 0x0000000000017941 */ /* 0x000fea0003800000 */
.L_x_122:
        /* <DEDUP_REMOVED lines=11> */
.L_x_125:
[----:B------:R-:W-:Y:S05]  /*48d0*/  BSYNC B1 ;  /* 0x0000000000017941 */ /* 0x000fea0003800000 */
.L_x_124:
        /* <DEDUP_REMOVED lines=11> */
.L_x_127:
[----:B------:R-:W-:Y:S05]  /*4990*/  BSYNC B1 ;  /* 0x0000000000017941 */ /* 0x000fea0003800000 */
.L_x_126:
        /* <DEDUP_REMOVED lines=11> */
.L_x_129:
[----:B------:R-:W-:Y:S05]  /*4a50*/  BSYNC B1 ;  /* 0x0000000000017941 */ /* 0x000fea0003800000 */
.L_x_128:
        /* <DEDUP_REMOVED lines=11> */
.L_x_131:
[----:B------:R-:W-:Y:S05]  /*4b10*/  BSYNC B1 ;  /* 0x0000000000017941 */ /* 0x000fea0003800000 */
.L_x_130:
        /* <DEDUP_REMOVED lines=11> */
.L_x_133:
[----:B------:R-:W-:Y:S05]  /*4bd0*/  BSYNC B1 ;  /* 0x0000000000017941 */ /* 0x000fea0003800000 */
.L_x_132:
        /* <DEDUP_REMOVED lines=11> */
.L_x_135:
[----:B------:R-:W-:Y:S05]  /*4c90*/  BSYNC B1 ;  /* 0x0000000000017941 */ /* 0x000fea0003800000 */
.L_x_134:
        /* <DEDUP_REMOVED lines=11> */
.L_x_137:
[----:B------:R-:W-:Y:S05]  /*4d50*/  BSYNC B1 ;  /* 0x0000000000017941 */ /* 0x000fea0003800000 */
.L_x_136:
        /* <DEDUP_REMOVED lines=11> */
.L_x_139:
[----:B------:R-:W-:Y:S05]  /*4e10*/  BSYNC B1 ;  /* 0x0000000000017941 */ /* 0x000fea0003800000 */
.L_x_138:
        /* <DEDUP_REMOVED lines=11> */
.L_x_141:
[----:B------:R-:W-:Y:S05]  /*4ed0*/  BSYNC B1 ;  /* 0x0000000000017941 */ /* 0x000fea0003800000 */
.L_x_140:
        /* <DEDUP_REMOVED lines=11> */
.L_x_143:
[----:B------:R-:W-:Y:S05]  /*4f90*/  BSYNC B1 ;  /* 0x0000000000017941 */ /* 0x000fea0003800000 */
.L_x_142:
        /* <DEDUP_REMOVED lines=11> */
.L_x_145:
[----:B------:R-:W-:Y:S05]  /*5050*/  BSYNC B1 ;  /* 0x0000000000017941 */ /* 0x000fea0003800000 */
.L_x_144:
        /* <DEDUP_REMOVED lines=11> */
.L_x_147:
[----:B------:R-:W-:Y:S05]  /*5110*/  BSYNC B1 ;  /* 0x0000000000017941 */ /* 0x000fea0003800000 */
.L_x_146:
        /* <DEDUP_REMOVED lines=11> */
.L_x_149:
[----:B------:R-:W-:Y:S05]  /*51d0*/  BSYNC B1 ;  /* 0x0000000000017941 */ /* 0x000fea0003800000 */
.L_x_148:
        /* <DEDUP_REMOVED lines=11> */
.L_x_151:
[----:B------:R-:W-:Y:S05]  /*5290*/  BSYNC B1 ;  /* 0x0000000000017941 */ /* 0x000fea0003800000 */
.L_x_150:
        /* <DEDUP_REMOVED lines=11> */
.L_x_153:
[----:B------:R-:W-:Y:S05]  /*5350*/  BSYNC B1 ;  /* 0x0000000000017941 */ /* 0x000fea0003800000 */
.L_x_152:
        /* <DEDUP_REMOVED lines=11> */
.L_x_155:
[----:B------:R-:W-:Y:S05]  /*5410*/  BSYNC B1 ;  /* 0x0000000000017941 */ /* 0x000fea0003800000 */
.L_x_154:
[----:B---3-5:R-:W-:Y:S01]  /*5420*/  LOP3.LUT R91, R154, 0xffffe000, RZ, 0xc0, !PT ;  /* 0xffffe0009a5b7812 */ /* 0x028fe200078ec0ff */
[----:B------:R-:W-:Y:S01]  /*5430*/  @P2 IMAD.MOV.U32 R8, RZ, RZ, R170 ;  /* 0x000000ffff082224 */ /* 0x000fe200078e00aa */
[----:B------:R-:W-:Y:S01]  /*5440*/  IADD3 R157, P1, R157, 0x80, RZ ;  /* 0x000000809d9d7810 */ /* 0x000fe20007f3e0ff */
[----:B------:R-:W-:Y:S02]  /*5450*/  BSSY B1, `(.L_x_156) ;  /* 0x000000b000017945 */ /* 0x000fe40003800000 */
[----:B------:R-:W-:Y:S02]  /*5460*/  FMUL R91, R91, R156 ;  /* 0x0000009c5b5b7220 */ /* 0x000fe40000400000 */
[----:B------:R-:W-:Y:S01]  /*5470*/  IMAD.X R9, RZ, RZ, R9, P1 ;  /* 0x000000ffff097224 */ /* 0x000fe200008e0609 */
[----:B------:R-:W-:Y:S01]  /*5480*/  ISETP.GT.AND P1, PT, R0, 0x79, P0 ;  /* 0x000000790000780c */ /* 0x000fe20000724270 */
[----:B------:R-:W-:Y:S02]  /*5490*/  FFMA R91, R150, R155, R91 ;  /* 0x0000009b965b7223 */ /* 0x000fe4000000005b */
[----:B------:R-:W-:-:S02]  /*54a0*/  IMAD R90, R9, R14, RZ ;  /* 0x0000000e095a7224 */ /* 0x000fc400078e02ff */
[----:B------:R-:W-:Y:S01]  /*54b0*/  @P2 IMAD.MOV.U32 R9, RZ, RZ, R171 ;  /* 0x000000ffff092224 */ /* 0x000fe200078e00ab */
[----:B------:R-:W-:-:S05]  /*54c0*/  F2FP.TF32.F32.PACK_B R91, R91 ;  /* 0x0000005bff5b723e */ /* 0x000fca00024050ff */
[----:B------:R3:W-:Y:S02]  /*54d0*/  @P2 STG.E desc[UR36][R8.64+0x1e0], R91 ;  /* 0x0001e05b08002986 */ /* 0x0007e4000c101924 */
[----:B------:R-:W-:Y:S05]  /*54e0*/  @!P1 BRA `(.L_x_157) ;  /* 0x0000000000049947 */ /* 0x000fea0003800000 */
[----:B------:R0:W5:Y:S02]  /*54f0*/  LDG.E.LTC128B R154, desc[UR36][R88.64+0x1e4] ;  /* 0x0001e424589a7981 */ /* 0x000164000c1e1920 */
.L_x_157:
[----:B------:R-:W-:Y:S05]  /*5500*/  BSYNC B1 ;  /* 0x0000000000017941 */ /* 0x000fea0003800000 */
.L_x_156:
[----:B0----5:R-:W-:Y:S01]  /*5510*/  LOP3.LUT R89, R154, 0xffffe000, RZ, 0xc0, !PT ;  /* 0xffffe0009a597812 */ /* 0x021fe200078ec0ff */
[----:B------:R-:W-:Y:S01]  /*5520*/  IMAD R97, R157, R15, R90 ;  /* 0x0000000f9d617224 */ /* 0x000fe200078e025a */
[----:B------:R-:W-:Y:S01]  /*5530*/  ISETP.GT.AND P0, PT, R3, 0x80, PT ;  /* 0x000000800300780c */ /* 0x000fe20003f04270 */
[----:B---3--:R-:W-:-:S04]  /*5540*/  IMAD.WIDE.U32 R8, R157, R14, R158 ;  /* 0x0000000e9d087225 */ /* 0x008fc800078e009e */
[----:B------:R-:W-:Y:S01]  /*5550*/  FMUL R88, R89, R156 ;  /* 0x0000009c59587220 */ /* 0x000fe20000400000 */
[----:B------:R-:W-:Y:S01]  /*5560*/  ISETP.GT.AND P3, PT, R0, RZ, P0 ;  /* 0x000000ff0000720c */ /* 0x000fe20000764270 */
[----:B------:R-:W-:Y:S02]  /*5570*/  IMAD.IADD R9, R9, 0x1, R97 ;  /* 0x0000000109097824 */ /* 0x000fe400078e0261 */
[----:B------:R-:W-:Y:S01]  /*5580*/  FFMA R151, R151, R155, R88 ;  /* 0x0000009b97977223 */ /* 0x000fe20000000058 */
[----:B------:R-:W-:-:S04]  /*5590*/  LEA R88, P2, R8, R10, 0x2 ;  /* 0x0000000a08587211 */ /* 0x000fc800078410ff */
[----:B------:R-:W-:Y:S02]  /*55a0*/  F2FP.TF32.F32.PACK_B R151, R151 ;  /* 0x00000097ff97723e */ /* 0x000fe400024050ff */
[----:B------:R-:W-:-:S03]  /*55b0*/  LEA.HI.X R89, R8, R11, R9, 0x2, P2 ;  /* 0x0000000b08597211 */ /* 0x000fc600010f1409 */
[----:B------:R0:W-:Y:S04]  /*55c0*/  @P1 STG.E desc[UR36][R170.64+0x1e4], R151 ;  /* 0x0001e497aa001986 */ /* 0x0001e8000c101924 */
[----:B------:R-:W3:Y:S01]  /*55d0*/  @P3 LDG.E.LTC128B R154, desc[UR36][R88.64] ;  /* 0x00000024589a3981 */ /* 0x000ee2000c1e1920 */
[----:B------:R-:W-:Y:S01]  /*55e0*/  IMAD.WIDE.U32 R8, R157, R14, R6 ;  /* 0x0000000e9d087225 */ /* 0x000fe200078e0006 */
[----:B------:R-:W-:Y:S01]  /*55f0*/  SHF.L.U64.HI R95, R4, 0x9, R5 ;  /* 0x00000009045f7819 */ /* 0x000fe20000010205 */
[----:B------:R-:W-:Y:S01]  /*5600*/  BSSY B1, `(.L_x_158) ;  /* 0x0000011000017945 */ /* 0x000fe20003800000 */
[----:B------:R-:W-:Y:S01]  /*5610*/  ISETP.GT.AND P2, PT, R0, 0x1, P0 ;  /* 0x000000010000780c */ /* 0x000fe20000744270 */
[----:B------:R-:W-:Y:S02]  /*5620*/  IMAD.IADD R9, R97, 0x1, R9 ;  /* 0x0000000161097824 */ /* 0x000fe400078e0209 */
[----:B------:R-:W-:-:S02]  /*5630*/  IMAD.SHL.U32 R93, R4, 0x200, RZ ;  /* 0x00000200045d7824 */ /* 0x000fc400078e00ff */
[----:B------:R-:W-:-:S03]  /*5640*/  IMAD.WIDE.U32 R90, R23, R12, R8 ;  /* 0x0000000c175a7225 */ /* 0x000fc600078e0008 */
[----:B------:R-:W-:Y:S01]  /*5650*/  IADD3 R8, P1, R93, R160, RZ ;  /* 0x000000a05d087210 */ /* 0x000fe20007f3e0ff */
[----:B------:R-:W-:Y:S01]  /*5660*/  IMAD.IADD R5, R13, 0x1, R91 ;  /* 0x000000010d057824 */ /* 0x000fe200078e025b */
[----:B------:R-:W-:-:S03]  /*5670*/  LEA R4, P4, R90, R10, 0x2 ;  /* 0x0000000a5a047211 */ /* 0x000fc600078810ff */
[----:B------:R-:W-:Y:S01]  /*5680*/  IMAD.X R9, R95, 0x1, R161, P1 ;  /* 0x000000015f097824 */ /* 0x000fe200008e06a1 */
[----:B------:R-:W-:Y:S02]  /*5690*/  LEA.HI.X R5, R90, R11, R5, 0x2, P4 ;  /* 0x0000000b5a057211 */ /* 0x000fe400020f1405 */
[----:B---3--:R-:W-:-:S05]  /*56a0*/  LOP3.LUT R15, R154, 0xffffe000, RZ, 0xc0, !PT ;  /* 0xffffe0009a0f7812 */ /* 0x008fca00078ec0ff */
[----:B------:R-:W-:-:S04]  /*56b0*/  FMUL R15, R15, R156 ;  /* 0x0000009c0f0f7220 */ /* 0x000fc80000400000 */
[----:B------:R-:W-:-:S05]  /*56c0*/  FFMA R15, R24, R155, R15 ;  /* 0x0000009b180f7223 */ /* 0x000fca000000000f */
[----:B------:R-:W-:-:S05]  /*56d0*/  F2FP.TF32.F32.PACK_B R15, R15 ;  /* 0x0000000fff0f723e */ /* 0x000fca00024050ff */
[----:B------:R0:W-:Y:S01]  /*56e0*/  @P3 STG.E desc[UR36][R8.64], R15 ;  /* 0x0000000f08003986 */ /* 0x0001e2000c101924 */
[----:B------:R-:W-:Y:S05]  /*56f0*/  @!P2 BRA `(.L_x_159) ;  /* 0x000000000004a947 */ /* 0x000fea0003800000 */
[----:B------:R3:W5:Y:S02]  /*5700*/  LDG.E.LTC128B R154, desc[UR36][R4.64+0x4] ;  /* 0x00000424049a7981 */ /* 0x000764000c1e1920 */
.L_x_159:
[----:B------:R-:W-:Y:S05]  /*5710*/  BSYNC B1 ;  /* 0x0000000000017941 */ /* 0x000fea0003800000 */
.L_x_158:
[----:B-----5:R-:W-:Y:S01]  /*5720*/  LOP3.LUT R21, R154, 0xffffe000, RZ, 0xc0, !PT ;  /* 0xffffe0009a157812 */ /* 0x020fe200078ec0ff */
[----:B0-----:R-:W-:Y:S01]  /*5730*/  IMAD.WIDE.U32 R14, R157, R14, R162 ;  /* 0x0000000e9d0e7225 */ /* 0x001fe200078e00a2 */
[----:B------:R-:W-:Y:S01]  /*5740*/  ISETP.GT.AND P1, PT, R3, 0x88, PT ;  /* 0x000000880300780c */ /* 0x000fe20003f24270 */
[----:B------:R-:W-:Y:S02]  /*5750*/  BSSY B1, `(.L_x_160) ;  /* 0x000000f000017945 */ /* 0x000fe40003800000 */
[----:B------:R-:W-:Y:S01]  /*5760*/  FMUL R24, R21, R156 ;  /* 0x0000009c15187220 */ /* 0x000fe20000400000 */
[----:B------:R-:W-:Y:S01]  /*5770*/  ISETP.GT.AND P3, PT, R0, RZ, P1 ;  /* 0x000000ff0000720c */ /* 0x000fe20000f64270 */
[----:B------:R-:W-:Y:S01]  /*5780*/  IMAD.IADD R97, R97, 0x1, R15 ;  /* 0x0000000161617824 */ /* 0x000fe200078e020f */
[-C--:B------:R-:W-:Y:S01]  /*5790*/  IADD3 R20, P5, R20, R14.reuse, RZ ;  /* 0x0000000e14147210 */ /* 0x080fe20007fbe0ff */
[----:B------:R-:W-:Y:S01]  /*57a0*/  FFMA R25, R25, R155, R24 ;  /* 0x0000009b19197223 */ /* 0x000fe20000000018 */
[----:B------:R-:W-:-:S03]  /*57b0*/  IADD3 R14, P4, R6, R14, RZ ;  /* 0x0000000e060e7210 */ /* 0x000fc60007f9e0ff */
[----:B------:R-:W-:Y:S01]  /*57c0*/  IMAD.X R158, R97, 0x1, R159, P5 ;  /* 0x00000001619e7824 */ /* 0x000fe200028e069f */
[----:B------:R-:W-:Y:S01]  /*57d0*/  F2FP.TF32.F32.PACK_B R25, R25 ;  /* 0x00000019ff19723e */ /* 0x000fe200024050ff */
[----:B------:R-:W-:Y:S01]  /*57e0*/  IMAD.X R15, R7, 0x1, R97, P4 ;  /* 0x00000001070f7824 */ /* 0x000fe200020e0661 */
[----:B------:R-:W-:-:S03]  /*57f0*/  LEA R6, P5, R20, R10, 0x2 ;  /* 0x0000000a14067211 */ /* 0x000fc600078a10ff */
[----:B------:R0:W-:Y:S01]  /*5800*/  @P2 STG.E desc[UR36][R8.64+0x4], R25 ;  /* 0x0000041908002986 */ /* 0x0001e2000c101924 */
[----:B------:R-:W-:Y:S01]  /*5810*/  LEA.HI.X R7, R20, R11, R158, 0x2, P5 ;  /* 0x0000000b14077211 */ /* 0x000fe200028f149e */
[----:B------:R-:W-:Y:S08]  /*5820*/  @!P3 BRA `(.L_x_161) ;  /* 0x000000000004b947 */ /* 0x000ff00003800000 */
[----:B------:R0:W5:Y:S02]  /*5830*/  LDG.E.LTC128B R154, desc[UR36][R6.64] ;  /* 0x00000024069a7981 */ /* 0x000164000c1e1920 */
.L_x_161:
[----:B------:R-:W-:Y:S05]  /*5840*/  BSYNC B1 ;  /* 0x0000000000017941 */ /* 0x000fea0003800000 */
.L_x_160:
[----:B-----5:R-:W-:Y:S01]  /*5850*/  LOP3.LUT R3, R154, 0xffffe000, RZ, 0xc0, !PT ;  /* 0xffffe0009a037812 */ /* 0x020fe200078ec0ff */
[----:B------:R-:W-:Y:S01]  /*5860*/  IMAD.WIDE.U32 R14, R23, R12, R14 ;  /* 0x0000000c170e7225 */ /* 0x000fe200078e000e */
[----:B0-----:R-:W-:Y:S01]  /*5870*/  IADD3 R6, P4, R8, R167, RZ ;  /* 0x000000a708067210 */ /* 0x001fe20007f9e0ff */
[----:B------:R-:W-:Y:S01]  /*5880*/  BSSY B1, `(.L_x_162) ;  /* 0x000000c000017945 */ /* 0x000fe20003800000 */
[----:B------:R-:W-:Y:S01]  /*5890*/  ISETP.GT.AND P2, PT, R0, 0x1, P1 ;  /* 0x000000010000780c */ /* 0x000fe20000f44270 */
[----:B------:R-:W-:Y:S01]  /*58a0*/  FMUL R3, R3, R156 ;  /* 0x0000009c03037220 */ /* 0x000fe20000400000 */
[----:B------:R-:W-:Y:S01]  /*58b0*/  IMAD.IADD R13, R13, 0x1, R15 ;  /* 0x000000010d0d7824 */ /* 0x000fe200078e020f */
[----:B------:R-:W-:Y:S01]  /*58c0*/  LEA R10, P5, R14, R10, 0x2 ;  /* 0x0000000a0e0a7211 */ /* 0x000fe200078a10ff */
[----:B------:R-:W-:Y:S02]  /*58d0*/  IMAD.X R7, R9, 0x1, R169, P4 ;  /* 0x0000000109077824 */ /* 0x000fe400020e06a9 */
[----:B------:R-:W-:Y:S01]  /*58e0*/  FFMA R3, R26, R155, R3 ;  /* 0x0000009b1a037223 */ /* 0x000fe20000000003 */
[----:B------:R-:W-:-:S04]  /*58f0*/  LEA.HI.X R11, R14, R11, R13, 0x2, P5 ;  /* 0x0000000b0e0b7211 */ /* 0x000fc800028f140d */
[----:B------:R-:W-:-:S05]  /*5900*/  F2FP.TF32.F32.PACK_B R3, R3 ;  /* 0x00000003ff03723e */ /* 0x000fca00024050ff */
[----:B------:R0:W-:Y:S01]  /*5910*/  @P3 STG.E desc[UR36][R6.64], R3 ;  /* 0x0000000306003986 */ /* 0x0001e2000c101924 */
[----:B------:R-:W-:Y:S05]  /*5920*/  @!P2 BRA `(.L_x_163) ;  /* 0x000000000004a947 */ /* 0x000fea0003800000 */
[----:B------:R0:W5:Y:S02]  /*5930*/  LDG.E.LTC128B R154, desc[UR36][R10.64+0x4] ;  /* 0x000004240a9a7981 */ /* 0x000164000c1e1920 */
.L_x_163:
[----:B------:R-:W-:Y:S05]  /*5940*/  BSYNC B1 ;  /* 0x0000000000017941 */ /* 0x000fea0003800000 */
.L_x_162:
[----:B0----5:R-:W-:Y:S01]  /*5950*/  LOP3.LUT R3, R154, 0xffffe000, RZ, 0xc0, !PT ;  /* 0xffffe0009a037812 */ /* 0x021fe200078ec0ff */
[----:B------:R-:W-:Y:S01]  /*5960*/  BSSY B1, `(.L_x_164) ;  /* 0x0000008000017945 */ /* 0x000fe20003800000 */
[----:B------:R-:W-:-:S03]  /*5970*/  ISETP.GT.AND P3, PT, R0, 0x8, P0 ;  /* 0x000000080000780c */ /* 0x000fc60000764270 */
[----:B------:R-:W-:-:S04]  /*5980*/  FMUL R12, R3, R156 ;  /* 0x0000009c030c7220 */ /* 0x000fc80000400000 */
[----:B------:R-:W-:-:S05]  /*5990*/  FFMA R27, R27, R155, R12 ;  /* 0x0000009b1b1b7223 */ /* 0x000fca000000000c */
[----:B------:R-:W-:-:S05]  /*59a0*/  F2FP.TF32.F32.PACK_B R27, R27 ;  /* 0x0000001bff1b723e */ /* 0x000fca00024050ff */
[----:B------:R0:W-:Y:S01]  /*59b0*/  @P2 STG.E desc[UR36][R6.64+0x4], R27 ;  /* 0x0000041b06002986 */ /* 0x0001e2000c101924 */
[----:B------:R-:W-:Y:S05]  /*59c0*/  @!P3 BRA `(.L_x_165) ;  /* 0x000000000004b947 */ /* 0x000fea0003800000 */
[----:B------:R0:W5:Y:S02]  /*59d0*/  LDG.E.LTC128B R154, desc[UR36][R4.64+0x20] ;  /* 0x00002024049a7981 */ /* 0x000164000c1e1920 */
.L_x_165:
[----:B------:R-:W-:Y:S05]  /*59e0*/  BSYNC B1 ;  /* 0x0000000000017941 */ /* 0x000fea0003800000 */
.L_x_164:
[----:B-----5:R-:W-:Y:S01]  /*59f0*/  LOP3.LUT R3, R154, 0xffffe000, RZ, 0xc0, !PT ;  /* 0xffffe0009a037812 */ /* 0x020fe200078ec0ff */
[----:B0-----:R-:W-:Y:S01]  /*5a00*/  IMAD.MOV.U32 R6, RZ, RZ, R8 ;  /* 0x000000ffff067224 */ /* 0x001fe200078e0008 */
[----:B------:R-:W-:Y:S01]  /*5a10*/  ISETP.GT.AND P2, PT, R0, 0x9, P0 ;  /* 0x000000090000780c */ /* 0x000fe20000744270 */
[----:B------:R-:W-:Y:S01]  /*5a20*/  IMAD.MOV.U32 R7, RZ, RZ, R9 ;  /* 0x000000ffff077224 */ /* 0x000fe200078e0009 */
[----:B------:R-:W-:Y:S01]  /*5a30*/  BSSY B1, `(.L_x_166) ;  /* 0x0000007000017945 */ /* 0x000fe20003800000 */
[----:B------:R-:W-:-:S04]  /*5a40*/  FMUL R3, R3, R156 ;  /* 0x0000009c03037220 */ /* 0x000fc80000400000 */
[----:B------:R-:W-:-:S05]  /*5a50*/  FFMA R3, R28, R155, R3 ;  /* 0x0000009b1c037223 */ /* 0x000fca0000000003 */
[----:B------:R-:W-:-:S05]  /*5a60*/  F2FP.TF32.F32.PACK_B R3, R3 ;  /* 0x00000003ff03723e */ /* 0x000fca00024050ff */
[----:B------:R0:W-:Y:S01]  /*5a70*/  @P3 STG.E desc[UR36][R6.64+0x20], R3 ;  /* 0x0000200306003986 */ /* 0x0001e2000c101924 */
[----:B------:R-:W-:Y:S05]  /*5a80*/  @!P2 BRA `(.L_x_167) ;  /* 0x000000000004a947 */ /* 0x000fea0003800000 */
[----:B------:R0:W5:Y:S02]  /*5a90*/  LDG.E.LTC128B R154, desc[UR36][R4.64+0x24] ;  /* 0x00002424049a7981 */ /* 0x000164000c1e1920 */
.L_x_167:
[----:B------:R-:W-:Y:S05]  /*5aa0*/  BSYNC B1 ;  /* 0x0000000000017941 */ /* 0x000fea0003800000 */
.L_x_166:
        /* <DEDUP_REMOVED lines=9> */
.L_x_169:
[----:B------:R-:W-:Y:S05]  /*5b40*/  BSYNC B1 ;  /* 0x0000000000017941 */ /* 0x000fea0003800000 */
.L_x_168:
[----:B-----5:R-:W-:Y:S01]  /*5b50*/  LOP3.LUT R3, R154, 0xffffe000, RZ, 0xc0, !PT ;  /* 0xffffe0009a037812 */ /* 0x020fe200078ec0ff */
[----:B------:R-:W-:Y:S01]  /*5b60*/  BSSY B1, `(.L_x_170) ;  /* 0x000000a000017945 */ /* 0x000fe20003800000 */
[----:B------:R-:W-:Y:S02]  /*5b70*/  IADD3 R8, P3, R167, R8, RZ ;  /* 0x00000008a7087210 */ /* 0x000fe40007f7e0ff */
[----:B------:R-:W-:Y:S01]  /*5b80*/  ISETP.GT.AND P2, PT, R0, 0x9, P1 ;  /* 0x000000090000780c */ /* 0x000fe20000f44270 */
[----:B------:R-:W-:Y:S02]  /*5b90*/  FMUL R3, R3, R156 ;  /* 0x0000009c03037220 */ /* 0x000fe40000400000 */
[----:B------:R-:W-:Y:S02]  /*5ba0*/  IMAD.X R9, R169, 0x1, R9, P3 ;  /* 0x00000001a9097824 */ /* 0x000fe400018e0609 */
[----:B------:R-:W-:-:S05]  /*5bb0*/  FFMA R3, R30, R155, R3 ;  /* 0x0000009b1e037223 */ /* 0x000fca0000000003 */
[----:B------:R-:W-:-:S05]  /*5bc0*/  F2FP.TF32.F32.PACK_B R3, R3 ;  /* 0x00000003ff03723e */ /* 0x000fca00024050ff */
[----:B------:R0:W-:Y:S01]  /*5bd0*/  @P4 STG.E desc[UR36][R8.64+0x20], R3 ;  /* 0x0000200308004986 */ /* 0x0001e2000c101924 */
[----:B------:R-:W-:Y:S05]  /*5be0*/  @!P2 BRA `(.L_x_171) ;  /* 0x000000000004a947 */ /* 0x000fea0003800000 */
[----:B------:R0:W5:Y:S02]  /*5bf0*/  LDG.E.LTC128B R154, desc[UR36][R10.64+0x24] ;  /* 0x000024240a9a7981 */ /* 0x000164000c1e1920 */
.L_x_171:
[----:B------:R-:W-:Y:S05]  /*5c00*/  BSYNC B1 ;  /* 0x0000000000017941 */ /* 0x000fea0003800000 */
.L_x_170:
[----:B0----5:R-:W-:Y:S01]  /*5c10*/  LOP3.LUT R3, R154, 0xffffe000, RZ, 0xc0, !PT ;  /* 0xffffe0009a037812 */ /* 0x021fe200078ec0ff */
[----:B------:R-:W-:Y:S01]  /*5c20*/  BSSY B1, `(.L_x_172) ;  /* 0x000000a000017945 */ /* 0x000fe20003800000 */
[----:B------:R-:W-:Y:S02]  /*5c30*/  IADD3 R8, P4, P5, R167, R160, R93 ;  /* 0x000000a0a7087210 */ /* 0x000fe40007d9e05d */
[----:B------:R-:W-:Y:S01]  /*5c40*/  ISETP.GT.AND P3, PT, R0, 0x10, P0 ;  /* 0x000000100000780c */ /* 0x000fe20000764270 */
[----:B------:R-:W-:Y:S01]  /*5c50*/  FMUL R12, R3, R156 ;  /* 0x0000009c030c7220 */ /* 0x000fe20000400000 */
[----:B------:R-:W-:-:S03]  /*5c60*/  IADD3.X R9, R169, R161, R95, P4, P5 ;  /* 0x000000a1a9097210 */ /* 0x000fc600027ea45f */
[----:B------:R-:W-:-:S05]  /*5c70*/  FFMA R31, R31, R155, R12 ;  /* 0x0000009b1f1f7223 */ /* 0x000fca000000000c */
[----:B------:R-:W-:-:S05]  /*5c80*/  F2FP.TF32.F32.PACK_B R31, R31 ;  /* 0x0000001fff1f723e */ /* 0x000fca00024050ff */
[----:B------:R0:W-:Y:S01]  /*5c90*/  @P2 STG.E desc[UR36][R8.64+0x24], R31 ;  /* 0x0000241f08002986 */ /* 0x0001e2000c101924 */
[----:B------:R-:W-:Y:S05]  /*5ca0*/  @!P3 BRA `(.L_x_173) ;  /* 0x000000000004b947 */ /* 0x000fea0003800000 */
[----:B------:R0:W5:Y:S02]  /*5cb0*/  LDG.E.LTC128B R154, desc[UR36][R4.64+0x40] ;  /* 0x00004024049a7981 */ /* 0x000164000c1e1920 */
.L_x_173:
[----:B------:R-:W-:Y:S05]  /*5cc0*/  BSYNC B1 ;  /* 0x0000000000017941 */ /* 0x000fea0003800000 */
.L_x_172:
[----:B-----5:R-:W-:Y:S01]  /*5cd0*/  LOP3.LUT R3, R154, 0xffffe000, RZ, 0xc0, !PT ;  /* 0xffffe0009a037812 */ /* 0x020fe200078ec0ff */
        /* <DEDUP_REMOVED lines=8> */
.L_x_175:
[----:B------:R-:W-:Y:S05]  /*5d60*/  BSYNC B1 ;  /* 0x0000000000017941 */ /* 0x000fea0003800000 */
.L_x_174:
        /* <DEDUP_REMOVED lines=9> */
.L_x_177:
[----:B------:R-:W-:Y:S05]  /*5e00*/  BSYNC B1 ;  /* 0x0000000000017941 */ /* 0x000fea0003800000 */
.L_x_176:
        /* <DEDUP_REMOVED lines=9> */
.L_x_179:
[----:B------:R-:W-:Y:S05]  /*5ea0*/  BSYNC B1 ;  /* 0x0000000000017941 */ /* 0x000fea0003800000 */
.L_x_178:
        /* <DEDUP_REMOVED lines=9> */
.L_x_181:
[----:B------:R-:W-:Y:S05]  /*5f40*/  BSYNC B1 ;  /* 0x0000000000017941 */ /* 0x000fea0003800000 */
.L_x_180:
        /* <DEDUP_REMOVED lines=9> */
.L_x_183:
[----:B------:R-:W-:Y:S05]  /*5fe0*/  BSYNC B1 ;  /* 0x0000000000017941 */ /* 0x000fea0003800000 */
.L_x_182:
        /* <DEDUP_REMOVED lines=9> */
.L_x_185:
[----:B------:R-:W-:Y:S05]  /*6080*/  BSYNC B1 ;  /* 0x0000000000017941 */ /* 0x000fea0003800000 */
.L_x_184:
        /* <DEDUP_REMOVED lines=9> */
.L_x_187:
[----:B------:R-:W-:Y:S05]  /*6120*/  BSYNC B1 ;  /* 0x0000000000017941 */ /* 0x000fea0003800000 */
.L_x_186:
        /* <DEDUP_REMOVED lines=9> */
.L_x_189:
[----:B------:R-:W-:Y:S05]  /*61c0*/  BSYNC B1 ;  /* 0x0000000000017941 */ /* 0x000fea0003800000 */
.L_x_188:
        /* <DEDUP_REMOVED lines=9> */
.L_x_191:
[----:B------:R-:W-:Y:S05]  /*6260*/  BSYNC B1 ;  /* 0x0000000000017941 */ /* 0x000fea0003800000 */
.L_x_190:
        /* <DEDUP_REMOVED lines=9> */
.L_x_193:
[----:B------:R-:W-:Y:S05]  /*6300*/  BSYNC B1 ;  /* 0x0000000000017941 */ /* 0x000fea0003800000 */
.L_x_192:
        /* <DEDUP_REMOVED lines=9> */
.L_x_195:
[----:B------:R-:W-:Y:S05]  /*63a0*/  BSYNC B1 ;  /* 0x0000000000017941 */ /* 0x000fea0003800000 */
.L_x_194:
        /* <DEDUP_REMOVED lines=9> */
.L_x_197:
[----:B------:R-:W-:Y:S05]  /*6440*/  BSYNC B1 ;  /* 0x0000000000017941 */ /* 0x000fea0003800000 */
.L_x_196:
        /* <DEDUP_REMOVED lines=9> */
.L_x_199:
[----:B------:R-:W-:Y:S05]  /*64e0*/  BSYNC B1 ;  /* 0x0000000000017941 */ /* 0x000fea0003800000 */
.L_x_198:
        /* <DEDUP_REMOVED lines=9> */
.L_x_201:
[----:B------:R-:W-:Y:S05]  /*6580*/  BSYNC B1 ;  /* 0x0000000000017941 */ /* 0x000fea0003800000 */
.L_x_200:
        /* <DEDUP_REMOVED lines=9> */
.L_x_203:
[----:B------:R-:W-:Y:S05]  /*6620*/  BSYNC B1 ;  /* 0x0000000000017941 */ /* 0x000fea0003800000 */
.L_x_202:
        /* <DEDUP_REMOVED lines=9> */
.L_x_205:
[----:B------:R-:W-:Y:S05]  /*66c0*/  BSYNC B1 ;  /* 0x0000000000017941 */ /* 0x000fea0003800000 */
.L_x_204:
        /* <DEDUP_REMOVED lines=9> */
.L_x_207:
[----:B------:R-:W-:Y:S05]  /*6760*/  BSYNC B1 ;  /* 0x0000000000017941 */ /* 0x000fea0003800000 */
.L_x_206:
        /* <DEDUP_REMOVED lines=9> */
.L_x_209:
[----:B------:R-:W-:Y:S05]  /*6800*/  BSYNC B1 ;  /* 0x0000000000017941 */ /* 0x000fea0003800000 */
.L_x_208:
        /* <DEDUP_REMOVED lines=9> */
.L_x_211:
[----:B------:R-:W-:Y:S05]  /*68a0*/  BSYNC B1 ;  /* 0x0000000000017941 */ /* 0x000fea0003800000 */
.L_x_210:
        /* <DEDUP_REMOVED lines=9> */
.L_x_213:
[----:B------:R-:W-:Y:S05]  /*6940*/  BSYNC B1 ;  /* 0x0000000000017941 */ /* 0x000fea0003800000 */
.L_x_212:
        /* <DEDUP_REMOVED lines=9> */
.L_x_215:
[----:B------:R-:W-:Y:S05]  /*69e0*/  BSYNC B1 ;  /* 0x0000000000017941 */ /* 0x000fea0003800000 */
.L_x_214:
        /* <DEDUP_REMOVED lines=9> */
.L_x_217:
[----:B------:R-:W-:Y:S05]  /*6a80*/  BSYNC B1 ;  /* 0x0000000000017941 */ /* 0x000fea0003800000 */
.L_x_216:
        /* <DEDUP_REMOVED lines=9> */
.L_x_219:
[----:B------:R-:W-:Y:S05]  /*6b20*/  BSYNC B1 ;  /* 0x0000000000017941 */ /* 0x000fea0003800000 */
.L_x_218:
        /* <DEDUP_REMOVED lines=9> */
.L_x_221:
[----:B------:R-:W-:Y:S05]  /*6bc0*/  BSYNC B1 ;  /* 0x0000000000017941 */ /* 0x000fea0003800000 */
.L_x_220:
        /* <DEDUP_REMOVED lines=9> */
.L_x_223:
[----:B------:R-:W-:Y:S05]  /*6c60*/  BSYNC B1 ;  /* 0x0000000000017941 */ /* 0x000fea0003800000 */
.L_x_222:
        /* <DEDUP_REMOVED lines=9> */
.L_x_225:
[----:B------:R-:W-:Y:S05]  /*6d00*/  BSYNC B1 ;  /* 0x0000000000017941 */ /* 0x000fea0003800000 */
.L_x_224:
        /* <DEDUP_REMOVED lines=9> */
.L_x_227:
[----:B------:R-:W-:Y:S05]  /*6da0*/  BSYNC B1 ;  /* 0x0000000000017941 */ /* 0x000fea0003800000 */
.L_x_226:
        /* <DEDUP_REMOVED lines=9> */
.L_x_229:
[----:B------:R-:W-:Y:S05]  /*6e40*/  BSYNC B1 ;  /* 0x0000000000017941 */ /* 0x000fea0003800000 */
.L_x_228:
        /* <DEDUP_REMOVED lines=9> */
.L_x_231:
[----:B------:R-:W-:Y:S05]  /*6ee0*/  BSYNC B1 ;  /* 0x0000000000017941 */ /* 0x000fea0003800000 */
.L_x_230:
        /* <DEDUP_REMOVED lines=9> */
.L_x_233:
[----:B------:R-:W-:Y:S05]  /*6f80*/  BSYNC B1 ;  /* 0x0000000000017941 */ /* 0x000fea0003800000 */
.L_x_232:
        /* <DEDUP_REMOVED lines=9> */
.L_x_235:
[----:B------:R-:W-:Y:S05]  /*7020*/  BSYNC B1 ;  /* 0x0000000000017941 */ /* 0x000fea0003800000 */
.L_x_234:
        /* <DEDUP_REMOVED lines=9> */
.L_x_237:
[----:B------:R-:W-:Y:S05]  /*70c0*/  BSYNC B1 ;  /* 0x0000000000017941 */ /* 0x000fea0003800000 */
.L_x_236:
        /* <DEDUP_REMOVED lines=9> */
.L_x_239:
[----:B------:R-:W-:Y:S05]  /*7160*/  BSYNC B1 ;  /* 0x0000000000017941 */ /* 0x000fea0003800000 */
.L_x_238:
        /* <DEDUP_REMOVED lines=9> */
.L_x_241:
[----:B------:R-:W-:Y:S05]  /*7200*/  BSYNC B1 ;  /* 0x0000000000017941 */ /* 0x000fea0003800000 */
.L_x_240:
        /* <DEDUP_REMOVED lines=9> */
.L_x_243:
[----:B------:R-:W-:Y:S05]  /*72a0*/  BSYNC B1 ;  /* 0x0000000000017941 */ /* 0x000fea0003800000 */
.L_x_242:
        /* <DEDUP_REMOVED lines=9> */
.L_x_245:
[----:B------:R-:W-:Y:S05]  /*7340*/  BSYNC B1 ;  /* 0x0000000000017941 */ /* 0x000fea0003800000 */
.L_x_244:
        /* <DEDUP_REMOVED lines=9> */
.L_x_247:
[----:B------:R-:W-:Y:S05]  /*73e0*/  BSYNC B1 ;  /* 0x0000000000017941 */ /* 0x000fea0003800000 */
.L_x_246:
        /* <DEDUP_REMOVED lines=9> */
.L_x_249:
[----:B------:R-:W-:Y:S05]  /*7480*/  BSYNC B1 ;  /* 0x0000000000017941 */ /* 0x000fea0003800000 */
.L_x_248:
        /* <DEDUP_REMOVED lines=9> */
.L_x_251:
[----:B------:R-:W-:Y:S05]  /*7520*/  BSYNC B1 ;  /* 0x0000000000017941 */ /* 0x000fea0003800000 */
.L_x_250:
        /* <DEDUP_REMOVED lines=9> */
.L_x_253:
[----:B------:R-:W-:Y:S05]  /*75c0*/  BSYNC B1 ;  /* 0x0000000000017941 */ /* 0x000fea0003800000 */
.L_x_252:
        /* <DEDUP_REMOVED lines=9> */
.L_x_255:
[----:B------:R-:W-:Y:S05]  /*7660*/  BSYNC B1 ;  /* 0x0000000000017941 */ /* 0x000fea0003800000 */
.L_x_254:
        /* <DEDUP_REMOVED lines=9> */
.L_x_257:
[----:B------:R-:W-:Y:S05]  /*7700*/  BSYNC B1 ;  /* 0x0000000000017941 */ /* 0x000fea0003800000 */
.L_x_256:
        /* <DEDUP_REMOVED lines=9> */
.L_x_259:
[----:B------:R-:W-:Y:S05]  /*77a0*/  BSYNC B1 ;  /* 0x0000000000017941 */ /* 0x000fea0003800000 */
.L_x_258:
        /* <DEDUP_REMOVED lines=9> */
.L_x_261:
[----:B------:R-:W-:Y:S05]  /*7840*/  BSYNC B1 ;  /* 0x0000000000017941 */ /* 0x000fea0003800000 */
.L_x_260:
        /* <DEDUP_REMOVED lines=9> */
.L_x_263:
[----:B------:R-:W-:Y:S05]  /*78e0*/  BSYNC B1 ;  /* 0x0000000000017941 */ /* 0x000fea0003800000 */
.L_x_262:
        /* <DEDUP_REMOVED lines=9> */
.L_x_265:
[----:B------:R-:W-:Y:S05]  /*7980*/  BSYNC B1 ;  /* 0x0000000000017941 */ /* 0x000fea0003800000 */
.L_x_264:
        /* <DEDUP_REMOVED lines=9> */
.L_x_267:
[----:B------:R-:W-:Y:S05]  /*7a20*/  BSYNC B1 ;  /* 0x0000000000017941 */ /* 0x000fea0003800000 */
.L_x_266:
        /* <DEDUP_REMOVED lines=9> */
.L_x_269:
[----:B------:R-:W-:Y:S05]  /*7ac0*/  BSYNC B1 ;  /* 0x0000000000017941 */ /* 0x000fea0003800000 */
.L_x_268:
        /* <DEDUP_REMOVED lines=9> */
.L_x_271:
[----:B------:R-:W-:Y:S05]  /*7b60*/  BSYNC B1 ;  /* 0x0000000000017941 */ /* 0x000fea0003800000 */
.L_x_270:
        /* <DEDUP_REMOVED lines=9> */
.L_x_273:
[----:B------:R-:W-:Y:S05]  /*7c00*/  BSYNC B1 ;  /* 0x0000000000017941 */ /* 0x000fea0003800000 */
.L_x_272:
        /* <DEDUP_REMOVED lines=9> */
.L_x_275:
[----:B------:R-:W-:Y:S05]  /*7ca0*/  BSYNC B1 ;  /* 0x0000000000017941 */ /* 0x000fea0003800000 */
.L_x_274:
        /* <DEDUP_REMOVED lines=9> */
.L_x_277:
[----:B------:R-:W-:Y:S05]  /*7d40*/  BSYNC B1 ;  /* 0x0000000000017941 */ /* 0x000fea0003800000 */
.L_x_276:
        /* <DEDUP_REMOVED lines=9> */
.L_x_279:
[----:B------:R-:W-:Y:S05]  /*7de0*/  BSYNC B1 ;  /* 0x0000000000017941 */ /* 0x000fea0003800000 */
.L_x_278:
[----:B0----5:R-:W-:Y:S01]  /*7df0*/  LOP3.LUT R3, R154, 0xffffe000, RZ, 0xc0, !PT ;  /* 0xffffe0009a037812 */ /* 0x021fe200078ec0ff */
[----:B------:R-:W-:Y:S01]  /*7e00*/  BSSY B1, `(.L_x_280) ;  /* 0x0000008000017945 */ /* 0x000fe20003800000 */
[----:B------:R-:W-:-:S03]  /*7e10*/  ISETP.GT.AND P2, PT, R0, 0x78, P1 ;  /* 0x000000780000780c */ /* 0x000fc60000f44270 */
[----:B---3--:R-:W-:-:S04]  /*7e20*/  FMUL R4, R3, R156 ;  /* 0x0000009c03047220 */ /* 0x008fc80000400000 */
[----:B------:R-:W-:-:S05]  /*7e30*/  FFMA R85, R85, R155, R4 ;  /* 0x0000009b55557223 */ /* 0x000fca0000000004 */
[----:B------:R-:W-:-:S05]  /*7e40*/  F2FP.TF32.F32.PACK_B R85, R85 ;  /* 0x00000055ff55723e */ /* 0x000fca00024050ff */
[----:B------:R0:W-:Y:S01]  /*7e50*/  @P0 STG.E desc[UR36][R6.64+0x1e4], R85 ;  /* 0x0001e45506000986 */ /* 0x0001e2000c101924 */
[----:B------:R-:W-:Y:S05]  /*7e60*/  @!P2 BRA `(.L_x_281) ;  /* 0x000000000004a947 */ /* 0x000fea0003800000 */
[----:B------:R3:W5:Y:S02]  /*7e70*/  LDG.E.LTC128B R154, desc[UR36][R10.64+0x1e0] ;  /* 0x0001e0240a9a7981 */ /* 0x000764000c1e1920 */
.L_x_281:
[----:B------:R-:W-:Y:S05]  /*7e80*/  BSYNC B1 ;  /* 0x0000000000017941 */ /* 0x000fea0003800000 */
.L_x_280:
[----:B-----5:R-:W-:Y:S01]  /*7e90*/  LOP3.LUT R3, R154, 0xffffe000, RZ, 0xc0, !PT ;  /* 0xffffe0009a037812 */ /* 0x020fe200078ec0ff */
[----:B------:R-:W-:Y:S01]  /*7ea0*/  @P2 IMAD.MOV.U32 R4, RZ, RZ, R8 ;  /* 0x000000ffff042224 */ /* 0x000fe200078e0008 */
[----:B------:R-:W-:Y:S01]  /*7eb0*/  ISETP.GT.AND P1, PT, R0, 0x79, P1 ;  /* 0x000000790000780c */ /* 0x000fe20000f24270 */
[----:B------:R-:W-:Y:S01]  /*7ec0*/  @P2 IMAD.MOV.U32 R5, RZ, RZ, R9 ;  /* 0x000000ffff052224 */ /* 0x000fe200078e0009 */
[----:B------:R-:W-:Y:S01]  /*7ed0*/  BSSY B1, `(.L_x_282) ;  /* 0x0000007000017945 */ /* 0x000fe20003800000 */
[----:B------:R-:W-:-:S04]  /*7ee0*/  FMUL R3, R3, R156 ;  /* 0x0000009c03037220 */ /* 0x000fc80000400000 */
[----:B------:R-:W-:-:S05]  /*7ef0*/  FFMA R3, R86, R155, R3 ;  /* 0x0000009b56037223 */ /* 0x000fca0000000003 */
[----:B------:R-:W-:-:S05]  /*7f00*/  F2FP.TF32.F32.PACK_B R3, R3 ;  /* 0x00000003ff03723e */ /* 0x000fca00024050ff */
[----:B------:R0:W-:Y:S01]  /*7f10*/  @P2 STG.E desc[UR36][R4.64+0x1e0], R3 ;  /* 0x0001e00304002986 */ /* 0x0001e2000c101924 */
[----:B------:R-:W-:Y:S05]  /*7f20*/  @!P1 BRA `(.L_x_283) ;  /* 0x0000000000049947 */ /* 0x000fea0003800000 */
[----:B------:R0:W5:Y:S02]  /*7f30*/  LDG.E.LTC128B R154, desc[UR36][R10.64+0x1e4] ;  /* 0x0001e4240a9a7981 */ /* 0x000164000c1e1920 */
.L_x_283:
[----:B------:R-:W-:Y:S05]  /*7f40*/  BSYNC B1 ;  /* 0x0000000000017941 */ /* 0x000fea0003800000 */
.L_x_282:
[----:B------:R-:W-:Y:S05]  /*7f50*/  @!P1 BRA `(.L_x_284) ;  /* 0x00000024003c9947 */ /* 0x000fea0003800000 */
[----:B0----5:R-:W-:-:S05]  /*7f60*/  LOP3.LUT R3, R154, 0xffffe000, RZ, 0xc0, !PT ;  /* 0xffffe0009a037812 */ /* 0x021fca00078ec0ff */
[----:B------:R-:W-:-:S04]  /*7f70*/  FMUL R0, R3, R156 ;  /* 0x0000009c03007220 */ /* 0x000fc80000400000 */
[----:B------:R-:W-:-:S05]  /*7f80*/  FFMA R87, R87, R155, R0 ;  /* 0x0000009b57577223 */ /* 0x000fca0000000000 */
[----:B------:R-:W-:-:S05]  /*7f90*/  F2FP.TF32.F32.PACK_B R87, R87 ;  /* 0x00000057ff57723e */ /* 0x000fca00024050ff */
[----:B------:R0:W-:Y:S01]  /*7fa0*/  STG.E desc[UR36][R8.64+0x1e4], R87 ;  /* 0x0001e45708007986 */ /* 0x0001e2000c101924 */
[----:B------:R-:W-:Y:S05]  /*7fb0*/  BRA `(.L_x_284) ;  /* 0x0000002400247947 */ /* 0x000fea0003800000 */
.L_x_33:
[----:B------:R-:W-:Y:S01]  /*7fc0*/  ULDC.64 UR4, c[0x0][0x5c0] ;  /* 0x0001700000047ab9 */ /* 0x000fe20000000a00 */
[-C--:B------:R-:W-:Y:S01]  /*7fd0*/  FMUL R15, R88, R155.reuse ;  /* 0x0000009b580f7220 */ /* 0x080fe20000400000 */
[----:B------:R-:W-:Y:S01]  /*7fe0*/  LEA R6, P0, R170, UR4, 0x2 ;  /* 0x00000004aa067c11 */ /* 0x000fe2000f8010ff */
[----:B------:R-:W-:Y:S01]  /*7ff0*/  IMAD.SHL.U32 R11, R4, 0x20, RZ ;  /* 0x00000020040b7824 */ /* 0x000fe200078e00ff */
[----:B------:R-:W-:Y:S01]  /*8000*/  ISETP.GT.AND P5, PT, R0, 0x1, P3 ;  /* 0x000000010000780c */ /* 0x000fe20001fa4270 */
[-C--:B------:R-:W-:Y:S01]  /*8010*/  FMUL R89, R89, R155.reuse ;  /* 0x0000009b59597220 */ /* 0x080fe20000400000 */
[----:B------:R-:W-:Y:S01]  /*8020*/  LEA.HI.X R7, R170, UR5, R173, 0x2, P0 ;  /* 0x00000005aa077c11 */ /* 0x000fe200080f14ad */
[-C--:B------:R-:W-:Y:S01]  /*8030*/  FMUL R21, R90, R155.reuse ;  /* 0x0000009b5a157220 */ /* 0x080fe20000400000 */
[----:B------:R-:W-:Y:S01]  /*8040*/  ISETP.GT.AND P0, PT, R3, 0x8, PT ;  /* 0x000000080300780c */ /* 0x000fe20003f04270 */
[----:B------:R-:W-:Y:S01]  /*8050*/  FMUL R91, R91, R155 ;  /* 0x0000009b5b5b7220 */ /* 0x000fe20000400000 */
[----:B------:R-:W-:Y:S01]  /*8060*/  F2FP.TF32.F32.PACK_B R15, R15 ;  /* 0x0000000fff0f723e */ /* 0x000fe200024050ff */
[-C--:B------:R-:W-:Y:S01]  /*8070*/  FMUL R93, R93, R155.reuse ;  /* 0x0000009b5d5d7220 */ /* 0x080fe20000400000 */
[----:B------:R-:W-:Y:S01]  /*8080*/  ISETP.GT.AND P1, PT, R0, RZ, P0 ;  /* 0x000000ff0000720c */ /* 0x000fe20000724270 */
[-C--:B------:R-:W-:Y:S01]  /*8090*/  FMUL R23, R94, R155.reuse ;  /* 0x0000009b5e177220 */ /* 0x080fe20000400000 */
[----:B------:R-:W-:Y:S01]  /*80a0*/  ISETP.GT.AND P4, PT, R0, 0x1, P0 ;  /* 0x000000010000780c */ /* 0x000fe20000784270 */
[----:B------:R0:W-:Y:S01]  /*80b0*/  @P2 STG.E desc[UR36][R6.64], R15 ;  /* 0x0000000f06002986 */ /* 0x0001e2000c101924 */
[----:B------:R-:W-:Y:S01]  /*80c0*/  SHF.L.U64.HI R9, R4, 0x5, R5 ;  /* 0x0000000504097819 */ /* 0x000fe20000010205 */
[-C--:B------:R-:W-:Y:S01]  /*80d0*/  FMUL R95, R95, R155.reuse ;  /* 0x0000009b5f5f7220 */ /* 0x080fe20000400000 */
[-C--:B------:R-:W-:Y:S01]  /*80e0*/  IADD3 R12, P2, R11, R6.reuse, RZ ;  /* 0x000000060b0c7210 */ /* 0x080fe20007f5e0ff */
[----:B------:R-:W-:Y:S01]  /*80f0*/  FMUL R97, R97, R155 ;  /* 0x0000009b61617220 */ /* 0x000fe20000400000 */
[----:B------:R-:W-:Y:S01]  /*8100*/  F2FP.TF32.F32.PACK_B R89, R89 ;  /* 0x00000059ff59723e */ /* 0x000fe200024050ff */
[----:B------:R-:W-:Y:S01]  /*8110*/  FMUL R99, R99, R155 ;  /* 0x0000009b63637220 */ /* 0x000fe20000400000 */
[----:B------:R-:W-:Y:S01]  /*8120*/  F2FP.TF32.F32.PACK_B R21, R21 ;  /* 0x00000015ff15723e */ /* 0x000fe200024050ff */
[----:B------:R-:W-:Y:S01]  /*8130*/  IMAD.X R13, R9, 0x1, R7, P2 ;  /* 0x00000001090d7824 */ /* 0x000fe200010e0607 */
[----:B------:R-:W-:Y:S01]  /*8140*/  F2FP.TF32.F32.PACK_B R91, R91 ;  /* 0x0000005bff5b723e */ /* 0x000fe200024050ff */
[----:B------:R-:W-:Y:S01]  /*8150*/  @P5 STG.E desc[UR36][R6.64+0x4], R89 ;  /* 0x0000045906005986 */ /* 0x000fe2000c101924 */
[----:B------:R-:W-:Y:S01]  /*8160*/  ISETP.GT.AND P5, PT, R0, 0x8, P3 ;  /* 0x000000080000780c */ /* 0x000fe20001fa4270 */
[-C--:B0-----:R-:W-:Y:S01]  /*8170*/  FMUL R15, R92, R155.reuse ;  /* 0x0000009b5c0f7220 */ /* 0x081fe20000400000 */
[C---:B------:R-:W-:Y:S01]  /*8180*/  ISETP.GT.AND P2, PT, R0.reuse, 0x9, P3 ;  /* 0x000000090000780c */ /* 0x040fe20001f44270 */
[----:B------:R0:W-:Y:S01]  /*8190*/  @P1 STG.E desc[UR36][R12.64], R21 ;  /* 0x000000150c001986 */ /* 0x0001e2000c101924 */
[C---:B------:R-:W-:Y:S01]  /*81a0*/  ISETP.GT.AND P1, PT, R0.reuse, 0x8, P0 ;  /* 0x000000080000780c */ /* 0x040fe20000724270 */
[----:B------:R-:W-:Y:S01]  /*81b0*/  FMUL R101, R101, R155 ;  /* 0x0000009b65657220 */ /* 0x000fe20000400000 */
[----:B------:R-:W-:Y:S01]  /*81c0*/  F2FP.TF32.F32.PACK_B R15, R15 ;  /* 0x0000000fff0f723e */ /* 0x000fe200024050ff */
[----:B------:R-:W-:Y:S01]  /*81d0*/  @P4 STG.E desc[UR36][R12.64+0x4], R91 ;  /* 0x0000045b0c004986 */ /* 0x000fe2000c101924 */
[----:B------:R-:W-:Y:S01]  /*81e0*/  ISETP.GT.AND P4, PT, R0, 0x9, P0 ;  /* 0x000000090000780c */ /* 0x000fe20000784270 */
[----:B------:R-:W-:Y:S01]  /*81f0*/  FMUL R103, R103, R155 ;  /* 0x0000009b67677220 */ /* 0x000fe20000400000 */
[----:B------:R-:W-:Y:S01]  /*8200*/  F2FP.TF32.F32.PACK_B R93, R93 ;  /* 0x0000005dff5d723e */ /* 0x000fe200024050ff */
[----:B------:R-:W-:Y:S01]  /*8210*/  FMUL R105, R105, R155 ;  /* 0x0000009b69697220 */ /* 0x000fe20000400000 */
[----:B------:R-:W-:Y:S01]  /*8220*/  F2FP.TF32.F32.PACK_B R23, R23 ;  /* 0x00000017ff17723e */ /* 0x000fe200024050ff */
[----:B------:R1:W-:Y:S01]  /*8230*/  @P5 STG.E desc[UR36][R6.64+0x20], R15 ;  /* 0x0000200f06005986 */ /* 0x0003e2000c101924 */
[----:B------:R-:W-:Y:S01]  /*8240*/  F2FP.TF32.F32.PACK_B R95, R95 ;  /* 0x0000005fff5f723e */ /* 0x000fe200024050ff */
[-C--:B0-----:R-:W-:Y:S01]  /*8250*/  FMUL R21, R96, R155.reuse ;  /* 0x0000009b60157220 */ /* 0x081fe20000400000 */
[C---:B------:R-:W-:Y:S01]  /*8260*/  ISETP.GT.AND P5, PT, R0.reuse, 0x10, P3 ;  /* 0x000000100000780c */ /* 0x040fe20001fa4270 */
[----:B------:R-:W-:Y:S01]  /*8270*/  @P2 STG.E desc[UR36][R6.64+0x24], R93 ;  /* 0x0000245d06002986 */ /* 0x000fe2000c101924 */
[C---:B------:R-:W-:Y:S01]  /*8280*/  ISETP.GT.AND P2, PT, R0.reuse, 0x11, P3 ;  /* 0x000000110000780c */ /* 0x040fe20001f44270 */
[----:B------:R-:W-:Y:S01]  /*8290*/  FMUL R107, R107, R155 ;  /* 0x0000009b6b6b7220 */ /* 0x000fe20000400000 */
[----:B------:R-:W-:Y:S01]  /*82a0*/  F2FP.TF32.F32.PACK_B R21, R21 ;  /* 0x00000015ff15723e */ /* 0x000fe200024050ff */
[----:B------:R0:W-:Y:S01]  /*82b0*/  @P1 STG.E desc[UR36][R12.64+0x20], R23 ;  /* 0x000020170c001986 */ /* 0x0001e2000c101924 */
[C---:B------:R-:W-:Y:S01]  /*82c0*/  ISETP.GT.AND P1, PT, R0.reuse, 0x10, P0 ;  /* 0x000000100000780c */ /* 0x040fe20000724270 */
[----:B------:R-:W-:Y:S01]  /*82d0*/  FMUL R109, R109, R155 ;  /* 0x0000009b6d6d7220 */ /* 0x000fe20000400000 */
[----:B------:R-:W-:Y:S01]  /*82e0*/  F2FP.TF32.F32.PACK_B R97, R97 ;  /* 0x00000061ff61723e */ /* 0x000fe200024050ff */
[----:B------:R-:W-:Y:S01]  /*82f0*/  @P4 STG.E desc[UR36][R12.64+0x24], R95 ;  /* 0x0000245f0c004986 */ /* 0x000fe2000c101924 */
[----:B------:R-:W-:Y:S01]  /*8300*/  ISETP.GT.AND P4, PT, R0, 0x11, P0 ;  /* 0x000000110000780c */ /* 0x000fe20000784270 */
[----:B-1----:R-:W-:Y:S01]  /*8310*/  FMUL R15, R98, R155 ;  /* 0x0000009b620f7220 */ /* 0x002fe20000400000 */
[----:B------:R-:W-:Y:S01]  /*8320*/  F2FP.TF32.F32.PACK_B R99, R99 ;  /* 0x00000063ff63723e */ /* 0x000fe200024050ff */
[----:B------:R1:W-:Y:S01]  /*8330*/  @P5 STG.E desc[UR36][R6.64+0x40], R21 ;  /* 0x0000401506005986 */ /* 0x0003e2000c101924 */
[C---:B------:R-:W-:Y:S01]  /*8340*/  ISETP.GT.AND P5, PT, R0.reuse, 0x18, P3 ;  /* 0x000000180000780c */ /* 0x040fe20001fa4270 */
[----:B------:R-:W-:Y:S01]  /*8350*/  FMUL R111, R111, R155 ;  /* 0x0000009b6f6f7220 */ /* 0x000fe20000400000 */
[----:B------:R-:W-:Y:S01]  /*8360*/  F2FP.TF32.F32.PACK_B R15, R15 ;  /* 0x0000000fff0f723e */ /* 0x000fe200024050ff */
[----:B------:R-:W-:Y:S01]  /*8370*/  @P2 STG.E desc[UR36][R6.64+0x44], R97 ;  /* 0x0000446106002986 */ /* 0x000fe2000c101924 */
[----:B------:R-:W-:Y:S01]  /*8380*/  ISETP.GT.AND P2, PT, R0, 0x19, P3 ;  /* 0x000000190000780c */ /* 0x000fe20001f44270 */
[----:B0-----:R-:W-:Y:S01]  /*8390*/  FMUL R23, R100, R155 ;  /* 0x0000009b64177220 */ /* 0x001fe20000400000 */
        /* <DEDUP_REMOVED lines=177> */
[----:B------:R-:W-:Y:S01]  /*8eb0*/  @P1 STG.E desc[UR36][R12.64+0x1a0], R23 ;  /* 0x0001a0170c001986 */ /* 0x000fe2000c101924 */
        /* <DEDUP_REMOVED lines=11> */
[-C--:B------:R-:W-:Y:S01]  /*8f70*/  FMUL R33, R33, R155.reuse ;  /* 0x0000009b21217220 */ /* 0x080fe20000400000 */
[----:B------:R-:W-:Y:S01]  /*8f80*/  ISETP.GT.AND P3, PT, R0, 0x79, P3 ;  /* 0x000000790000780c */ /* 0x000fe20001f64270 */
[----:B------:R-:W-:Y:S01]  /*8f90*/  @P1 STG.E desc[UR36][R6.64+0x1c4], R145 ;  /* 0x0001c49106001986 */ /* 0x000fe2000c101924 */
[----:B------:R-:W-:Y:S01]  /*8fa0*/  ISETP.GT.AND P1, PT, R3, 0x80, PT ;  /* 0x000000800300780c */ /* 0x000fe20003f24270 */
[----:B------:R-:W-:Y:S01]  /*8fb0*/  FMUL R35, R35, R155 ;  /* 0x0000009b23237220 */ /* 0x000fe20000400000 */
[----:B------:R-:W-:Y:S01]  /*8fc0*/  F2FP.TF32.F32.PACK_B R149, R149 ;  /* 0x00000095ff95723e */ /* 0x000fe200024050ff */
[----:B------:R1:W-:Y:S01]  /*8fd0*/  @P2 STG.E desc[UR36][R12.64+0x1c0], R15 ;  /* 0x0001c00f0c002986 */ /* 0x0003e2000c101924 */
[----:B------:R-:W-:Y:S01]  /*8fe0*/  ISETP.GT.AND P2, PT, R3, 0x88, PT ;  /* 0x000000880300780c */ /* 0x000fe20003f44270 */
[-C--:B------:R-:W-:Y:S01]  /*8ff0*/  FMUL R3, R148, R155.reuse ;  /* 0x0000009b94037220 */ /* 0x080fe20000400000 */
[-C--:B0-----:R-:W-:Y:S01]  /*9000*/  FMUL R21, R150, R155.reuse ;  /* 0x0000009b96157220 */ /* 0x081fe20000400000 */
[----:B------:R-:W-:Y:S01]  /*9010*/  @P4 STG.E desc[UR36][R12.64+0x1c4], R147 ;  /* 0x0001c4930c004986 */ /* 0x000fe2000c101924 */
[C---:B------:R-:W-:Y:S01]  /*9020*/  ISETP.GT.AND P4, PT, R0.reuse, 0x78, P0 ;  /* 0x000000780000780c */ /* 0x040fe20000784270 */
[-C--:B------:R-:W-:Y:S01]  /*9030*/  FMUL R37, R37, R155.reuse ;  /* 0x0000009b25257220 */ /* 0x080fe20000400000 */
[----:B------:R-:W-:Y:S01]  /*9040*/  ISETP.GT.AND P0, PT, R0, 0x79, P0 ;  /* 0x000000790000780c */ /* 0x000fe20000704270 */
[----:B------:R-:W-:Y:S01]  /*9050*/  FMUL R39, R39, R155 ;  /* 0x0000009b27277220 */ /* 0x000fe20000400000 */
[----:B------:R-:W-:Y:S01]  /*9060*/  F2FP.TF32.F32.PACK_B R3, R3 ;  /* 0x00000003ff03723e */ /* 0x000fe200024050ff */
[----:B------:R-:W-:Y:S01]  /*9070*/  FMUL R41, R41, R155 ;  /* 0x0000009b29297220 */ /* 0x000fe20000400000 */
[----:B------:R-:W-:Y:S01]  /*9080*/  F2FP.TF32.F32.PACK_B R21, R21 ;  /* 0x00000015ff15723e */ /* 0x000fe200024050ff */
[C---:B-1----:R-:W-:Y:S01]  /*9090*/  IMAD.SHL.U32 R15, R4.reuse, 0x200, RZ ;  /* 0x00000200040f7824 */ /* 0x042fe200078e00ff */
[----:B------:R-:W-:Y:S01]  /*90a0*/  F2FP.TF32.F32.PACK_B R151, R151 ;  /* 0x00000097ff97723e */ /* 0x000fe200024050ff */
[----:B------:R0:W-:Y:S01]  /*90b0*/  @P5 STG.E desc[UR36][R6.64+0x1e0], R3 ;  /* 0x0001e00306005986 */ /* 0x0001e2000c101924 */
[----:B------:R-:W-:Y:S01]  /*90c0*/  SHF.L.U64.HI R5, R4, 0x9, R5 ;  /* 0x0000000904057819 */ /* 0x000fe20000010205 */
[----:B------:R-:W-:Y:S01]  /*90d0*/  FMUL R43, R43, R155 ;  /* 0x0000009b2b2b7220 */ /* 0x000fe20000400000 */
[----:B------:R-:W-:Y:S01]  /*90e0*/  F2FP.TF32.F32.PACK_B R25, R25 ;  /* 0x00000019ff19723e */ /* 0x000fe200024050ff */
[----:B------:R-:W-:Y:S01]  /*90f0*/  @P3 STG.E desc[UR36][R6.64+0x1e4], R149 ;  /* 0x0001e49506003986 */ /* 0x000fe2000c101924 */
[-C--:B------:R-:W-:Y:S01]  /*9100*/  IADD3 R4, P3, R15, R6.reuse, RZ ;  /* 0x000000060f047210 */ /* 0x080fe20007f7e0ff */
[----:B------:R-:W-:Y:S01]  /*9110*/  FMUL R45, R45, R155 ;  /* 0x0000009b2d2d7220 */ /* 0x000fe20000400000 */
[----:B------:R-:W-:Y:S01]  /*9120*/  F2FP.TF32.F32.PACK_B R27, R27 ;  /* 0x0000001bff1b723e */ /* 0x000fe200024050ff */
[----:B------:R1:W-:Y:S01]  /*9130*/  @P4 STG.E desc[UR36][R12.64+0x1e0], R21 ;  /* 0x0001e0150c004986 */ /* 0x0003e2000c101924 */
[----:B------:R-:W-:Y:S01]  /*9140*/  IADD3 R14, P4, P5, R11, R6, R15 ;  /* 0x000000060b0e7210 */ /* 0x000fe20007d9e00f */
[----:B------:R-:W-:Y:S01]  /*9150*/  FMUL R47, R47, R155 ;  /* 0x0000009b2f2f7220 */ /* 0x000fe20000400000 */
[----:B------:R-:W-:Y:S01]  /*9160*/  F2FP.TF32.F32.PACK_B R29, R29 ;  /* 0x0000001dff1d723e */ /* 0x000fe200024050ff */
[----:B------:R2:W-:Y:S01]  /*9170*/  @P0 STG.E desc[UR36][R12.64+0x1e4], R151 ;  /* 0x0001e4970c000986 */ /* 0x0005e2000c101924 */
[----:B------:R-:W-:Y:S01]  /*9180*/  ISETP.GT.AND P0, PT, R0, RZ, P1 ;  /* 0x000000ff0000720c */ /* 0x000fe20000f04270 */
[----:B0-----:R-:W-:Y:S01]  /*9190*/  FMUL R3, R24, R155 ;  /* 0x0000009b18037220 */ /* 0x001fe20000400000 */
[----:B------:R-:W-:Y:S01]  /*91a0*/  IADD3.X R15, R9, R7, R5, P4, P5 ;  /* 0x00000007090f7210 */ /* 0x000fe200027ea405 */
[----:B------:R-:W-:Y:S01]  /*91b0*/  IMAD.X R5, R5, 0x1, R7, P3 ;  /* 0x0000000105057824 */ /* 0x000fe200018e0607 */
[C---:B------:R-:W-:Y:S01]  /*91c0*/  ISETP.GT.AND P5, PT, R0.reuse, 0x1, P1 ;  /* 0x000000010000780c */ /* 0x040fe20000fa4270 */
[-C--:B------:R-:W-:Y:S01]  /*91d0*/  FMUL R49, R49, R155.reuse ;  /* 0x0000009b31317220 */ /* 0x080fe20000400000 */
[----:B------:R-:W-:Y:S01]  /*91e0*/  ISETP.GT.AND P4, PT, R0, RZ, P2 ;  /* 0x000000ff0000720c */ /* 0x000fe20001784270 */
[----:B-1----:R-:W-:Y:S01]  /*91f0*/  FMUL R21, R26, R155 ;  /* 0x0000009b1a157220 */ /* 0x002fe20000400000 */
[----:B------:R-:W-:Y:S01]  /*9200*/  F2FP.TF32.F32.PACK_B R3, R3 ;  /* 0x00000003ff03723e */ /* 0x000fe200024050ff */
[-C--:B------:R-:W-:Y:S01]  /*9210*/  FMUL R51, R51, R155.reuse ;  /* 0x0000009b33337220 */ /* 0x080fe20000400000 */
[-C--:B------:R-:W-:Y:S01]  /*9220*/  IADD3 R6, P3, R11, R4.reuse, RZ ;  /* 0x000000040b067210 */ /* 0x080fe20007f7e0ff */
[----:B--2---:R-:W-:Y:S01]  /*9230*/  FMUL R13, R28, R155 ;  /* 0x0000009b1c0d7220 */ /* 0x004fe20000400000 */
[----:B------:R-:W-:Y:S01]  /*9240*/  F2FP.TF32.F32.PACK_B R21, R21 ;  /* 0x00000015ff15723e */ /* 0x000fe200024050ff */
[----:B------:R0:W-:Y:S01]  /*9250*/  @P0 STG.E desc[UR36][R4.64], R3 ;  /* 0x0000000304000986 */ /* 0x0001e2000c101924 */
[C---:B------:R-:W-:Y:S01]  /*9260*/  ISETP.GT.AND P0, PT, R0.reuse, 0x1, P2 ;  /* 0x000000010000780c */ /* 0x040fe20001704270 */
[--C-:B------:R-:W-:Y:S01]  /*9270*/  IMAD.X R7, R9, 0x1, R5.reuse, P3 ;  /* 0x0000000109077824 */ /* 0x100fe200018e0605 */
[C---:B------:R-:W-:Y:S01]  /*9280*/  ISETP.GT.AND P3, PT, R0.reuse, 0x9, P1 ;  /* 0x000000090000780c */ /* 0x040fe20000f64270 */
[----:B------:R-:W-:Y:S01]  /*9290*/  @P5 STG.E desc[UR36][R4.64+0x4], R25 ;  /* 0x0000041904005986 */ /* 0x000fe2000c101924 */
[----:B------:R-:W-:Y:S01]  /*92a0*/  F2FP.TF32.F32.PACK_B R13, R13 ;  /* 0x0000000dff0d723e */ /* 0x000fe200024050ff */
[-C--:B------:R-:W-:Y:S01]  /*92b0*/  FMUL R53, R53, R155.reuse ;  /* 0x0000009b35357220 */ /* 0x080fe20000400000 */
[----:B------:R-:W-:Y:S01]  /*92c0*/  IADD3 R8, P5, R11, R4, RZ ;  /* 0x000000040b087210 */ /* 0x000fe20007fbe0ff */
[----:B------:R1:W-:Y:S01]  /*92d0*/  @P4 STG.E desc[UR36][R6.64], R21 ;  /* 0x0000001506004986 */ /* 0x0003e2000c101924 */
[----:B------:R-:W-:Y:S01]  /*92e0*/  ISETP.GT.AND P4, PT, R0, 0x8, P1 ;  /* 0x000000080000780c */ /* 0x000fe20000f84270 */
[----:B------:R-:W-:Y:S01]  /*92f0*/  FMUL R11, R32, R155 ;  /* 0x0000009b200b7220 */ /* 0x000fe20000400000 */
[----:B------:R-:W-:Y:S01]  /*9300*/  F2FP.TF32.F32.PACK_B R31, R31 ;  /* 0x0000001fff1f723e */ /* 0x000fe200024050ff */
[-C--:B0-----:R-:W-:Y:S01]  /*9310*/  FMUL R3, R30, R155.reuse ;  /* 0x0000009b1e037220 */ /* 0x081fe20000400000 */
[----:B------:R-:W-:Y:S01]  /*9320*/  IMAD.X R9, R9, 0x1, R5, P5 ;  /* 0x0000000109097824 */ /* 0x000fe200028e0605 */
[----:B------:R-:W-:Y:S01]  /*9330*/  @P0 STG.E desc[UR36][R6.64+0x4], R27 ;  /* 0x0000041b06000986 */ /* 0x000fe2000c101924 */
[C---:B------:R-:W-:Y:S01]  /*9340*/  ISETP.GT.AND P0, PT, R0.reuse, 0x8, P2 ;  /* 0x000000080000780c */ /* 0x040fe20001704270 */
[----:B------:R-:W-:Y:S01]  /*9350*/  FMUL R55, R55, R155 ;  /* 0x0000009b37377220 */ /* 0x000fe20000400000 */
[----:B------:R-:W-:Y:S01]  /*9360*/  F2FP.TF32.F32.PACK_B R3, R3 ;  /* 0x00000003ff03723e */ /* 0x000fe200024050ff */
[----:B------:R-:W-:Y:S01]  /*9370*/  @P3 STG.E desc[UR36][R4.64+0x24], R29 ;  /* 0x0000241d04003986 */ /* 0x000fe2000c101924 */
[----:B------:R-:W-:Y:S01]  /*9380*/  ISETP.GT.AND P5, PT, R0, 0x10, P1 ;  /* 0x000000100000780c */ /* 0x000fe20000fa4270 */
[-C--:B-1----:R-:W-:Y:S01]  /*9390*/  FMUL R21, R36, R155.reuse ;  /* 0x0000009b24157220 */ /* 0x082fe20000400000 */
[C---:B------:R-:W-:Y:S01]  /*93a0*/  ISETP.GT.AND P3, PT, R0.reuse, 0x11, P1 ;  /* 0x000000110000780c */ /* 0x040fe20000f64270 */
[----:B------:R0:W-:Y:S01]  /*93b0*/  @P4 STG.E desc[UR36][R4.64+0x20], R13 ;  /* 0x0000200d04004986 */ /* 0x0001e2000c101924 */
[C---:B------:R-:W-:Y:S01]  /*93c0*/  ISETP.GT.AND P4, PT, R0.reuse, 0x9, P2 ;  /* 0x000000090000780c */ /* 0x040fe20001784270 */
[----:B------:R-:W-:Y:S01]  /*93d0*/  FMUL R57, R57, R155 ;  /* 0x0000009b39397220 */ /* 0x000fe20000400000 */
[----:B------:R-:W-:Y:S01]  /*93e0*/  F2FP.TF32.F32.PACK_B R11, R11 ;  /* 0x0000000bff0b723e */ /* 0x000fe200024050ff */
[----:B------:R-:W-:Y:S01]  /*93f0*/  FMUL R59, R59, R155 ;  /* 0x0000009b3b3b7220 */ /* 0x000fe20000400000 */
[----:B------:R-:W-:Y:S01]  /*9400*/  F2FP.TF32.F32.PACK_B R33, R33 ;  /* 0x00000021ff21723e */ /* 0x000fe200024050ff */
[----:B------:R1:W-:Y:S01]  /*9410*/  @P0 STG.E desc[UR36][R8.64+0x20], R3 ;  /* 0x0000200308000986 */ /* 0x0003e2000c101924 */
[----:B------:R-:W-:Y:S01]  /*9420*/  ISETP.GT.AND P0, PT, R0, 0x10, P2 ;  /* 0x000000100000780c */ /* 0x000fe20001704270 */
[----:B------:R-:W-:Y:S01]  /*9430*/  FMUL R61, R61, R155 ;  /* 0x0000009b3d3d7220 */ /* 0x000fe20000400000 */
[----:B------:R-:W-:Y:S01]  /*9440*/  F2FP.TF32.F32.PACK_B R35, R35 ;  /* 0x00000023ff23723e */ /* 0x000fe200024050ff */
[----:B------:R-:W-:Y:S01]  /*9450*/  FMUL R63, R63, R155 ;  /* 0x0000009b3f3f7220 */ /* 0x000fe20000400000 */
[----:B------:R-:W-:Y:S01]  /*9460*/  F2FP.TF32.F32.PACK_B R21, R21 ;  /* 0x00000015ff15723e */ /* 0x000fe200024050ff */
[----:B0-----:R-:W-:Y:S01]  /*9470*/  FMUL R13, R34, R155 ;  /* 0x0000009b220d7220 */ /* 0x001fe20000400000 */
[----:B------:R-:W-:Y:S01]  /*9480*/  F2FP.TF32.F32.PACK_B R37, R37 ;  /* 0x00000025ff25723e */ /* 0x000fe200024050ff */
[----:B------:R-:W-:Y:S01]  /*9490*/  @P4 STG.E desc[UR36][R14.64+0x24], R31 ;  /* 0x0000241f0e004986 */ /* 0x000fe2000c101924 */
[C---:B------:R-:W-:Y:S01]  /*94a0*/  ISETP.GT.AND P4, PT, R0.reuse, 0x11, P2 ;  /* 0x000000110000780c */ /* 0x040fe20001784270 */
[----:B------:R-:W-:Y:S01]  /*94b0*/  FMUL R65, R65, R155 ;  /* 0x0000009b41417220 */ /* 0x000fe20000400000 */
[----:B------:R-:W-:Y:S01]  /*94c0*/  F2FP.TF32.F32.PACK_B R13, R13 ;  /* 0x0000000dff0d723e */ /* 0x000fe200024050ff */
[----:B------:R0:W-:Y:S01]  /*94d0*/  @P5 STG.E desc[UR36][R4.64+0x40], R11 ;  /* 0x0000400b04005986 */ /* 0x0001e2000c101924 */
[----:B------:R-:W-:Y:S01]  /*94e0*/  ISETP.GT.AND P5, PT, R0, 0x18, P1 ;  /* 0x000000180000780c */ /* 0x000fe20000fa4270 */
[----:B------:R-:W-:-:S02]  /*94f0*/  @P0 IMAD.MOV.U32 R6, RZ, RZ, R14 ;  /* 0x000000ffff060224 */ /* 0x000fc400078e000e */
[-C--:B-1----:R-:W-:Y:S01]  /*9500*/  FMUL R3, R38, R155.reuse ;  /* 0x0000009b26037220 */ /* 0x082fe20000400000 */
[--C-:B------:R-:W-:Y:S01]  /*9510*/  @P0 IMAD.MOV.U32 R7, RZ, RZ, R15.reuse ;  /* 0x000000ffff070224 */ /* 0x100fe200078e000f */
[----:B------:R-:W-:Y:S01]  /*9520*/  @P3 STG.E desc[UR36][R4.64+0x44], R33 ;  /* 0x0000442104003986 */ /* 0x000fe2000c101924 */
[----:B------:R-:W-:Y:S01]  /*9530*/  ISETP.GT.AND P3, PT, R0, 0x19, P1 ;  /* 0x000000190000780c */ /* 0x000fe20000f64270 */
[----:B------:R-:W-:Y:S01]  /*9540*/  FMUL R9, R40, R155 ;  /* 0x0000009b28097220 */ /* 0x000fe20000400000 */
[----:B------:R-:W-:Y:S01]  /*9550*/  F2FP.TF32.F32.PACK_B R3, R3 ;  /* 0x00000003ff03723e */ /* 0x000fe200024050ff */
[----:B------:R1:W-:Y:S01]  /*9560*/  @P0 STG.E desc[UR36][R6.64+0x40], R13 ;  /* 0x0000400d06000986 */ /* 0x0003e2000c101924 */
[----:B------:R-:W-:Y:S01]  /*9570*/  ISETP.GT.AND P0, PT, R0, 0x18, P2 ;  /* 0x000000180000780c */ /* 0x000fe20001704270 */
[----:B------:R-:W-:Y:S01]  /*9580*/  FMUL R67, R67, R155 ;  /* 0x0000009b43437220 */ /* 0x000fe20000400000 */
[----:B------:R-:W-:Y:S01]  /*9590*/  F2FP.TF32.F32.PACK_B R39, R39 ;  /* 0x00000027ff27723e */ /* 0x000fe200024050ff */
[----:B0-----:R-:W-:Y:S01]  /*95a0*/  FMUL R11, R42, R155 ;  /* 0x0000009b2a0b7220 */ /* 0x001fe20000400000 */
[----:B------:R-:W-:Y:S01]  /*95b0*/  F2FP.TF32.F32.PACK_B R9, R9 ;  /* 0x00000009ff09723e */ /* 0x000fe200024050ff */
[----:B------:R-:W-:Y:S01]  /*95c0*/  FMUL R69, R69, R155 ;  /* 0x0000009b45457220 */ /* 0x000fe20000400000 */
[----:B------:R-:W-:Y:S01]  /*95d0*/  F2FP.TF32.F32.PACK_B R41, R41 ;  /* 0x00000029ff29723e */ /* 0x000fe200024050ff */
[----:B------:R-:W-:Y:S01]  /*95e0*/  FMUL R71, R71, R155 ;  /* 0x0000009b47477220 */ /* 0x000fe20000400000 */
[----:B------:R-:W-:Y:S01]  /*95f0*/  F2FP.TF32.F32.PACK_B R11, R11 ;  /* 0x0000000bff0b723e */ /* 0x000fe200024050ff */
[----:B------:R-:W-:Y:S01]  /*9600*/  FMUL R73, R73, R155 ;  /* 0x0000009b49497220 */ /* 0x000fe20000400000 */
[----:B------:R-:W-:Y:S01]  /*9610*/  F2FP.TF32.F32.PACK_B R43, R43 ;  /* 0x0000002bff2b723e */ /* 0x000fe200024050ff */
[--C-:B-1----:R-:W-:Y:S01]  /*9620*/  @P4 IMAD.MOV.U32 R6, RZ, RZ, R14.reuse ;  /* 0x000000ffff064224 */ /* 0x102fe200078e000e */
[----:B------:R-:W-:Y:S01]  /*9630*/  F2FP.TF32.F32.PACK_B R45, R45 ;  /* 0x0000002dff2d723e */ /* 0x000fe200024050ff */
[--C-:B------:R-:W-:Y:S01]  /*9640*/  @P4 IMAD.MOV.U32 R7, RZ, RZ, R15.reuse ;  /* 0x000000ffff074224 */ /* 0x100fe200078e000f */
[----:B------:R-:W-:Y:S01]  /*9650*/  F2FP.TF32.F32.PACK_B R47, R47 ;  /* 0x0000002fff2f723e */ /* 0x000fe200024050ff */
[----:B------:R-:W-:Y:S01]  /*9660*/  FMUL R75, R75, R155 ;  /* 0x0000009b4b4b7220 */ /* 0x000fe20000400000 */
[----:B------:R-:W-:Y:S01]  /*9670*/  F2FP.TF32.F32.PACK_B R49, R49 ;  /* 0x00000031ff31723e */ /* 0x000fe200024050ff */
[-C--:B------:R-:W-:Y:S01]  /*9680*/  FMUL R77, R77, R155.reuse ;  /* 0x0000009b4d4d7220 */ /* 0x080fe20000400000 */
[----:B------:R0:W-:Y:S01]  /*9690*/  @P4 STG.E desc[UR36][R6.64+0x44], R35 ;  /* 0x0000442306004986 */ /* 0x0001e2000c101924 */
[C---:B------:R-:W-:Y:S01]  /*96a0*/  ISETP.GT.AND P4, PT, R0.reuse, 0x19, P2 ;  /* 0x000000190000780c */ /* 0x040fe20001784270 */
[----:B------:R-:W-:Y:S01]  /*96b0*/  FMUL R79, R79, R155 ;  /* 0x0000009b4f4f7220 */ /* 0x000fe20000400000 */
[----:B------:R-:W-:Y:S01]  /*96c0*/  F2FP.TF32.F32.PACK_B R51, R51 ;  /* 0x00000033ff33723e */ /* 0x000fe200024050ff */
[----:B------:R1:W-:Y:S01]  /*96d0*/  @P5 STG.E desc[UR36][R4.64+0x60], R21 ;  /* 0x0000601504005986 */ /* 0x0003e2000c101924 */
[----:B------:R-:W-:Y:S01]  /*96e0*/  ISETP.GT.AND P5, PT, R0, 0x20, P1 ;  /* 0x000000200000780c */ /* 0x000fe20000fa4270 */
[----:B------:R-:W-:Y:S01]  /*96f0*/  FMUL R13, R80, R155 ;  /* 0x0000009b500d7220 */ /* 0x000fe20000400000 */
[----:B------:R-:W-:Y:S01]  /*9700*/  F2FP.TF32.F32.PACK_B R53, R53 ;  /* 0x00000035ff35723e */ /* 0x000fe200024050ff */
[----:B------:R-:W-:Y:S01]  /*9710*/  @P3 STG.E desc[UR36][R4.64+0x64], R37 ;  /* 0x0000642504003986 */ /* 0x000fe2000c101924 */
[----:B------:R-:W-:Y:S01]  /*9720*/  ISETP.GT.AND P3, PT, R0, 0x21, P1 ;  /* 0x000000210000780c */ /* 0x000fe20000f64270 */
[----:B------:R-:W-:Y:S01]  /*9730*/  FMUL R81, R81, R155 ;  /* 0x0000009b51517220 */ /* 0x000fe20000400000 */
[----:B------:R-:W-:Y:S01]  /*9740*/  F2FP.TF32.F32.PACK_B R55, R55 ;  /* 0x00000037ff37723e */ /* 0x000fe200024050ff */
[----:B0-----:R-:W-:Y:S01]  /*9750*/  @P0 IMAD.MOV.U32 R6, RZ, RZ, R14 ;  /* 0x000000ffff060224 */ /* 0x001fe200078e000e */
[----:B------:R-:W-:Y:S01]  /*9760*/  F2FP.TF32.F32.PACK_B R57, R57 ;  /* 0x00000039ff39723e */ /* 0x000fe200024050ff */
[----:B------:R-:W-:Y:S01]  /*9770*/  @P0 IMAD.MOV.U32 R7, RZ, RZ, R15 ;  /* 0x000000ffff070224 */ /* 0x000fe200078e000f */
[----:B------:R-:W-:Y:S01]  /*9780*/  F2FP.TF32.F32.PACK_B R59, R59 ;  /* 0x0000003bff3b723e */ /* 0x000fe200024050ff */
[----:B------:R-:W-:Y:S01]  /*9790*/  FMUL R83, R83, R155 ;  /* 0x0000009b53537220 */ /* 0x000fe20000400000 */
[----:B------:R-:W-:Y:S01]  /*97a0*/  F2FP.TF32.F32.PACK_B R61, R61 ;  /* 0x0000003dff3d723e */ /* 0x000fe200024050ff */
[-C--:B-1----:R-:W-:Y:S01]  /*97b0*/  FMUL R21, R84, R155.reuse ;  /* 0x0000009b54157220 */ /* 0x082fe20000400000 */
[----:B------:R0:W-:Y:S01]  /*97c0*/  @P0 STG.E desc[UR36][R6.64+0x60], R3 ;  /* 0x0000600306000986 */ /* 0x0001e2000c101924 */
[----:B------:R-:W-:Y:S01]  /*97d0*/  ISETP.GT.AND P0, PT, R0, 0x20, P2 ;  /* 0x000000200000780c */ /* 0x000fe20001704270 */
[----:B------:R-:W-:Y:S01]  /*97e0*/  FMUL R85, R85, R155 ;  /* 0x0000009b55557220 */ /* 0x000fe20000400000 */
[----:B------:R-:W-:Y:S01]  /*97f0*/  F2FP.TF32.F32.PACK_B R63, R63 ;  /* 0x0000003fff3f723e */ /* 0x000fe200024050ff */
[----:B------:R-:W-:Y:S01]  /*9800*/  FMUL R87, R87, R155 ;  /* 0x0000009b57577220 */ /* 0x000fe20000400000 */
[----:B------:R-:W-:-:S02]  /*9810*/  F2FP.TF32.F32.PACK_B R65, R65 ;  /* 0x00000041ff41723e */ /* 0x000fc400024050ff */
[----:B------:R-:W-:Y:S02]  /*9820*/  F2FP.TF32.F32.PACK_B R67, R67 ;  /* 0x00000043ff43723e */ /* 0x000fe400024050ff */
[----:B------:R-:W-:Y:S02]  /*9830*/  F2FP.TF32.F32.PACK_B R69, R69 ;  /* 0x00000045ff45723e */ /* 0x000fe400024050ff */
[----:B------:R-:W-:Y:S01]  /*9840*/  F2FP.TF32.F32.PACK_B R71, R71 ;  /* 0x00000047ff47723e */ /* 0x000fe200024050ff */
[----:B0-----:R-:W-:Y:S02]  /*9850*/  @P4 IMAD.MOV.U32 R6, RZ, RZ, R14 ;  /* 0x000000ffff064224 */ /* 0x001fe400078e000e */
[----:B------:R-:W-:Y:S01]  /*9860*/  FMUL R3, R44, R155 ;  /* 0x0000009b2c037220 */ /* 0x000fe20000400000 */
[----:B------:R-:W-:Y:S01]  /*9870*/  @P4 IMAD.MOV.U32 R7, RZ, RZ, R15 ;  /* 0x000000ffff074224 */ /* 0x000fe200078e000f */
[----:B------:R-:W-:Y:S02]  /*9880*/  F2FP.TF32.F32.PACK_B R73, R73 ;  /* 0x00000049ff49723e */ /* 0x000fe400024050ff */
[----:B------:R-:W-:-:S02]  /*9890*/  F2FP.TF32.F32.PACK_B R75, R75 ;  /* 0x0000004bff4b723e */ /* 0x000fc400024050ff */
[----:B------:R0:W-:Y:S01]  /*98a0*/  @P4 STG.E desc[UR36][R6.64+0x64], R39 ;  /* 0x0000642706004986 */ /* 0x0001e2000c101924 */
[C---:B------:R-:W-:Y:S02]  /*98b0*/  ISETP.GT.AND P4, PT, R0.reuse, 0x21, P2 ;  /* 0x000000210000780c */ /* 0x040fe40001784270 */
[----:B------:R-:W-:Y:S01]  /*98c0*/  F2FP.TF32.F32.PACK_B R3, R3 ;  /* 0x00000003ff03723e */ /* 0x000fe200024050ff */
[----:B------:R1:W-:Y:S01]  /*98d0*/  @P5 STG.E desc[UR36][R4.64+0x80], R9 ;  /* 0x0000800904005986 */ /* 0x0003e2000c101924 */
[C---:B------:R-:W-:Y:S02]  /*98e0*/  ISETP.GT.AND P5, PT, R0.reuse, 0x28, P1 ;  /* 0x000000280000780c */ /* 0x040fe40000fa4270 */
[----:B------:R-:W-:Y:S01]  /*98f0*/  F2FP.TF32.F32.PACK_B R77, R77 ;  /* 0x0000004dff4d723e */ /* 0x000fe200024050ff */
[----:B------:R-:W-:Y:S01]  /*9900*/  @P3 STG.E desc[UR36][R4.64+0x84], R41 ;  /* 0x0000842904003986 */ /* 0x000fe2000c101924 */
[----:B------:R-:W-:Y:S02]  /*9910*/  ISETP.GT.AND P3, PT, R0, 0x29, P1 ;  /* 0x000000290000780c */ /* 0x000fe40000f64270 */
[----:B------:R-:W-:Y:S01]  /*9920*/  F2FP.TF32.F32.PACK_B R79, R79 ;  /* 0x0000004fff4f723e */ /* 0x000fe200024050ff */
[----:B0-----:R-:W-:Y:S01]  /*9930*/  @P0 IMAD.MOV.U32 R6, RZ, RZ, R14 ;  /* 0x000000ffff060224 */ /* 0x001fe200078e000e */
[----:B------:R-:W-:Y:S01]  /*9940*/  F2FP.TF32.F32.PACK_B R13, R13 ;  /* 0x0000000dff0d723e */ /* 0x000fe200024050ff */
[----:B------:R-:W-:Y:S01]  /*9950*/  @P0 IMAD.MOV.U32 R7, RZ, RZ, R15 ;  /* 0x000000ffff070224 */ /* 0x000fe200078e000f */
[----:B------:R-:W-:Y:S01]  /*9960*/  F2FP.TF32.F32.PACK_B R81, R81 ;  /* 0x00000051ff51723e */ /* 0x000fe200024050ff */
[----:B-1----:R-:W-:Y:S01]  /*9970*/  FMUL R9, R46, R155 ;  /* 0x0000009b2e097220 */ /* 0x002fe20000400000 */
[----:B------:R-:W-:-:S02]  /*9980*/  F2FP.TF32.F32.PACK_B R83, R83 ;  /* 0x00000053ff53723e */ /* 0x000fc400024050ff */
[----:B------:R0:W-:Y:S01]  /*9990*/  @P0 STG.E desc[UR36][R6.64+0x80], R11 ;  /* 0x0000800b06000986 */ /* 0x0001e2000c101924 */
[----:B------:R-:W-:Y:S02]  /*99a0*/  ISETP.GT.AND P0, PT, R0, 0x28, P2 ;  /* 0x000000280000780c */ /* 0x000fe40001704270 */
[----:B------:R-:W-:Y:S02]  /*99b0*/  F2FP.TF32.F32.PACK_B R9, R9 ;  /* 0x00000009ff09723e */ /* 0x000fe400024050ff */
[----:B------:R-:W-:Y:S02]  /*99c0*/  F2FP.TF32.F32.PACK_B R21, R21 ;  /* 0x00000015ff15723e */ /* 0x000fe400024050ff */
[----:B------:R-:W-:Y:S02]  /*99d0*/  F2FP.TF32.F32.PACK_B R85, R85 ;  /* 0x00000055ff55723e */ /* 0x000fe400024050ff */
[----:B------:R-:W-:Y:S01]  /*99e0*/  F2FP.TF32.F32.PACK_B R87, R87 ;  /* 0x00000057ff57723e */ /* 0x000fe200024050ff */
[----:B0-----:R-:W-:-:S02]  /*99f0*/  @P4 IMAD.MOV.U32 R6, RZ, RZ, R14 ;  /* 0x000000ffff064224 */ /* 0x001fc400078e000e */
[----:B------:R-:W-:Y:S01]  /*9a00*/  FMUL R11, R48, R155 ;  /* 0x0000009b300b7220 */ /* 0x000fe20000400000 */
[----:B------:R-:W-:-:S04]  /*9a10*/  @P4 IMAD.MOV.U32 R7, RZ, RZ, R15 ;  /* 0x000000ffff074224 */ /* 0x000fc800078e000f */
[----:B------:R-:W-:Y:S01]  /*9a20*/  F2FP.TF32.F32.PACK_B R11, R11 ;  /* 0x0000000bff0b723e */ /* 0x000fe200024050ff */
[----:B------:R0:W-:Y:S01]  /*9a30*/  @P4 STG.E desc[UR36][R6.64+0x84], R43 ;  /* 0x0000842b06004986 */ /* 0x0001e2000c101924 */
[----:B------:R-:W-:-:S03]  /*9a40*/  ISETP.GT.AND P4, PT, R0, 0x29, P2 ;  /* 0x000000290000780c */ /* 0x000fc60001784270 */
[----:B------:R1:W-:Y:S01]  /*9a50*/  @P5 STG.E desc[UR36][R4.64+0xa0], R3 ;  /* 0x0000a00304005986 */ /* 0x0003e2000c101924 */
[----:B------:R-:W-:-:S03]  /*9a60*/  ISETP.GT.AND P5, PT, R0, 0x30, P1 ;  /* 0x000000300000780c */ /* 0x000fc60000fa4270 */
[----:B------:R-:W-:Y:S01]  /*9a70*/  @P3 STG.E desc[UR36][R4.64+0xa4], R45 ;  /* 0x0000a42d04003986 */ /* 0x000fe2000c101924 */
[----:B------:R-:W-:Y:S01]  /*9a80*/  ISETP.GT.AND P3, PT, R0, 0x31, P1 ;  /* 0x000000310000780c */ /* 0x000fe20000f64270 */
[----:B0-----:R-:W-:Y:S02]  /*9a90*/  @P0 IMAD.MOV.U32 R6, RZ, RZ, R14 ;  /* 0x000000ffff060224 */ /* 0x001fe400078e000e */
[----:B------:R-:W-:Y:S02]  /*9aa0*/  @P0 IMAD.MOV.U32 R7, RZ, RZ, R15 ;  /* 0x000000ffff070224 */ /* 0x000fe400078e000f */
[----:B-1----:R-:W-:-:S03]  /*9ab0*/  FMUL R3, R50, R155 ;  /* 0x0000009b32037220 */ /* 0x002fc60000400000 */
[----:B------:R0:W-:Y:S01]  /*9ac0*/  @P0 STG.E desc[UR36][R6.64+0xa0], R9 ;  /* 0x0000a00906000986 */ /* 0x0001e2000c101924 */
[----:B------:R-:W-:Y:S02]  /*9ad0*/  ISETP.GT.AND P0, PT, R0, 0x30, P2 ;  /* 0x000000300000780c */ /* 0x000fe40001704270 */
[----:B------:R-:W-:Y:S01]  /*9ae0*/  F2FP.TF32.F32.PACK_B R3, R3 ;  /* 0x00000003ff03723e */ /* 0x000fe200024050ff */
[----:B0-----:R-:W-:Y:S02]  /*9af0*/  @P4 IMAD.MOV.U32 R6, RZ, RZ, R14 ;  /* 0x000000ffff064224 */ /* 0x001fe400078e000e */
        /* <DEDUP_REMOVED lines=69> */
[----:B------:R-:W-:Y:S01]  /*9f50*/  @P3 STG.E desc[UR36][R4.64+0x144], R65 ;  /* 0x0001444104003986 */ /* 0x000fe2000c101924 */
[----:B------:R-:W-:-:S03]  /*9f60*/  ISETP.GT.AND P3, PT, R0, 0x59, P1 ;  /* 0x000000590000780c */ /* 0x000fc60000f64270 */
[----:B------:R1:W-:Y:S01]  /*9f70*/  @P5 STG.E desc[UR36][R4.64+0x140], R9 ;  /* 0x0001400904005986 */ /* 0x0003e2000c101924 */
[----:B------:R-:W-:Y:S01]  /*9f80*/  ISETP.GT.AND P5, PT, R0, 0x58, P1 ;  /* 0x000000580000780c */ /* 0x000fe20000fa4270 */
[----:B0-----:R-:W-:Y:S02]  /*9f90*/  @P0 IMAD.MOV.U32 R6, RZ, RZ, R14 ;  /* 0x000000ffff060224 */ /* 0x001fe400078e000e */
[----:B------:R-:W-:-:S05]  /*9fa0*/  @P0 IMAD.MOV.U32 R7, RZ, RZ, R15 ;  /* 0x000000ffff070224 */ /* 0x000fca00078e000f */
[----:B------:R0:W-:Y:S01]  /*9fb0*/  @P0 STG.E desc[UR36][R6.64+0x140], R11 ;  /* 0x0001400b06000986 */ /* 0x0001e2000c101924 */
[----:B------:R-:W-:Y:S01]  /*9fc0*/  ISETP.GT.AND P0, PT, R0, 0x58, P2 ;  /* 0x000000580000780c */ /* 0x000fe20001704270 */
[----:B-1----:R-:W-:-:S05]  /*9fd0*/  FMUL R9, R70, R155 ;  /* 0x0000009b46097220 */ /* 0x002fca0000400000 */
        /* <DEDUP_REMOVED lines=50> */
[----:B------:R-:W-:-:S05]  /*a300*/  @P4 IMAD.MOV.U32 R7, RZ, RZ, R15 ;  /* 0x000000ffff074224 */ /* 0x000fca00078e000f */
[----:B------:R0:W-:Y:S01]  /*a310*/  @P4 STG.E desc[UR36][R6.64+0x1a4], R79 ;  /* 0x0001a44f06004986 */ /* 0x0001e2000c101924 */
[----:B------:R-:W-:-:S03]  /*a320*/  ISETP.GT.AND P4, PT, R0, 0x71, P2 ;  /* 0x000000710000780c */ /* 0x000fc60001784270 */
[----:B------:R-:W-:Y:S01]  /*a330*/  @P3 STG.E desc[UR36][R4.64+0x1c0], R13 ;  /* 0x0001c00d04003986 */ /* 0x000fe2000c101924 */
[C---:B------:R-:W-:Y:S02]  /*a340*/  ISETP.GT.AND P3, PT, R0.reuse, 0x78, P1 ;  /* 0x000000780000780c */ /* 0x040fe40000f64270 */
[C---:B------:R-:W-:Y:S01]  /*a350*/  ISETP.GT.AND P1, PT, R0.reuse, 0x79, P1 ;  /* 0x000000790000780c */ /* 0x040fe20000f24270 */
[----:B------:R-:W-:Y:S01]  /*a360*/  @P5 STG.E desc[UR36][R4.64+0x1c4], R81 ;  /* 0x0001c45104005986 */ /* 0x000fe2000c101924 */
[C---:B------:R-:W-:Y:S02]  /*a370*/  ISETP.GT.AND P5, PT, R0.reuse, 0x78, P2 ;  /* 0x000000780000780c */ /* 0x040fe400017a4270 */
[----:B------:R-:W-:Y:S01]  /*a380*/  ISETP.GT.AND P2, PT, R0, 0x79, P2 ;  /* 0x000000790000780c */ /* 0x000fe20001744270 */
[----:B0-----:R-:W-:Y:S02]  /*a390*/  @P0 IMAD.MOV.U32 R6, RZ, RZ, R14 ;  /* 0x000000ffff060224 */ /* 0x001fe400078e000e */
[----:B------:R-:W-:-:S05]  /*a3a0*/  @P0 IMAD.MOV.U32 R7, RZ, RZ, R15 ;  /* 0x000000ffff070224 */ /* 0x000fca00078e000f */
[----:B------:R0:W-:Y:S02]  /*a3b0*/  @P0 STG.E desc[UR36][R6.64+0x1c0], R3 ;  /* 0x0001c00306000986 */ /* 0x0001e4000c101924 */
[----:B0-----:R-:W-:Y:S02]  /*a3c0*/  @P4 IMAD.MOV.U32 R6, RZ, RZ, R14 ;  /* 0x000000ffff064224 */ /* 0x001fe400078e000e */
[----:B------:R-:W-:-:S05]  /*a3d0*/  @P4 IMAD.MOV.U32 R7, RZ, RZ, R15 ;  /* 0x000000ffff074224 */ /* 0x000fca00078e000f */
[----:B------:R-:W-:Y:S04]  /*a3e0*/  @P4 STG.E desc[UR36][R6.64+0x1c4], R83 ;  /* 0x0001c45306004986 */ /* 0x000fe8000c101924 */
[----:B------:R-:W-:Y:S04]  /*a3f0*/  @P3 STG.E desc[UR36][R4.64+0x1e0], R21 ;  /* 0x0001e01504003986 */ /* 0x000fe8000c101924 */
[----:B------:R0:W-:Y:S02]  /*a400*/  @P1 STG.E desc[UR36][R4.64+0x1e4], R85 ;  /* 0x0001e45504001986 */ /* 0x0001e4000c101924 */
[----:B0-----:R-:W-:-:S02]  /*a410*/  @P5 IMAD.MOV.U32 R4, RZ, RZ, R14 ;  /* 0x000000ffff045224 */ /* 0x001fc400078e000e */
[----:B------:R-:W-:-:S05]  /*a420*/  @P5 IMAD.MOV.U32 R5, RZ, RZ, R15 ;  /* 0x000000ffff055224 */ /* 0x000fca00078e000f */
[----:B------:R0:W-:Y:S04]  /*a430*/  @P5 STG.E desc[UR36][R4.64+0x1e0], R9 ;  /* 0x0001e00904005986 */ /* 0x0001e8000c101924 */
[----:B------:R0:W-:Y:S02]  /*a440*/  @P2 STG.E desc[UR36][R14.64+0x1e4], R87 ;  /* 0x0001e4570e002986 */ /* 0x0001e4000c101924 */
.L_x_284:
[----:B------:R-:W-:Y:S05]  /*a450*/  BSYNC B0 ;  /* 0x0000000000007941 */ /* 0x000fea0003800000 */
.L_x_32:
[----:B------:R-:W-:Y:S01]  /*a460*/  ULDC UR4, c[0x0][0xc] ;  /* 0x0000030000047ab9 */ /* 0x000fe20000000800 */
[----:B------:R-:W-:Y:S01]  /*a470*/  ULDC UR5, c[0x0][0x10] ;  /* 0x0000040000057ab9 */ /* 0x000fe20000000800 */
[----:B0-----:R-:W0:Y:S01]  /*a480*/  LDC R3, c[0x0][0x14] ;  /* 0x00000500ff037b82 */ /* 0x001e220000000800 */
[----:B------:R-:W-:Y:S01]  /*a490*/  UIMAD.WIDE.U32 UR4, UR4, UR5, URZ ;  /* 0x00000005040472a5 */ /* 0x000fe2000f8e003f */
[----:B------:R-:W-:Y:S01]  /*a4a0*/  PRMT R0, RZ, 0x7610, R0 ;  /* 0x00007610ff007816 */ /* 0x000fe20000000000 */
[----:B-----5:R-:W-:Y:S02]  /*a4b0*/  IMAD.MOV.U32 R154, RZ, RZ, -0x1 ;  /* 0xffffffffff9a7424 */ /* 0x020fe400078e00ff */
[----:B------:R-:W-:Y:S02]  /*a4c0*/  IMAD.MOV.U32 R23, RZ, RZ, -0x1 ;  /* 0xffffffffff177424 */ /* 0x000fe400078e00ff */
[----:B0-----:R-:W-:-:S04]  /*a4d0*/  IMAD.WIDE.U32 R16, R3, UR4, R16 ;  /* 0x0000000403107c25 */ /* 0x001fc8000f8e0010 */
[----:B------:R-:W-:Y:S01]  /*a4e0*/  IMAD R3, R3, UR5, RZ ;  /* 0x0000000503037c24 */ /* 0x000fe2000f8e02ff */
[----:B------:R-:W-:Y:S02]  /*a4f0*/  ULDC.64 UR4, c[0x0][0x650] ;  /* 0x0001940000047ab9 */ /* 0x000fe40000000a00 */
[----:B------:R-:W-:Y:S01]  /*a500*/  ISETP.GE.U32.AND P0, PT, R16, UR4, PT ;  /* 0x0000000410007c0c */ /* 0x000fe2000bf06070 */
[----:B------:R-:W-:-:S05]  /*a510*/  IMAD.IADD R17, R17, 0x1, R3 ;  /* 0x0000000111117824 */ /* 0x000fca00078e0203 */
[----:B------:R-:W-:-:S13]  /*a520*/  ISETP.GE.U32.AND.EX P0, PT, R17, UR5, PT, P0 ;  /* 0x0000000511007c0c */ /* 0x000fda000bf06100 */
[----:B------:R-:W-:Y:S05]  /*a530*/  @P0 BRA `(.L_x_285) ;  /* 0x0000000400640947 */ /* 0x000fea0003800000 */
[----:B------:R-:W0:Y:S01]  /*a540*/  S2R R12, SR_CTAID.X ;  /* 0x00000000000c7919 */ /* 0x000e220000002500 */
[----:B---3--:R-:W3:Y:S01]  /*a550*/  LDC.64 R10, c[0x0][0x628] ;  /* 0x00018a00ff0a7b82 */ /* 0x008ee20000000a00 */
[----:B------:R-:W-:Y:S01]  /*a560*/  ULDC UR4, c[0x0][0x150] ;  /* 0x0000540000047ab9 */ /* 0x000fe20000000800 */
[----:B------:R-:W-:Y:S01]  /*a570*/  IMAD.MOV.U32 R8, RZ, RZ, R16 ;  /* 0x000000ffff087224 */ /* 0x000fe200078e0010 */
[----:B------:R-:W0:Y:S01]  /*a580*/  S2R R24, SR_CTAID.Y ;  /* 0x0000000000187919 */ /* 0x000e220000002600 */
[----:B------:R-:W-:-:S04]  /*a590*/  IMAD.MOV.U32 R9, RZ, RZ, R17 ;  /* 0x000000ffff097224 */ /* 0x000fc800078e0011 */
[----:B------:R-:W1:Y:S08]  /*a5a0*/  LDC R21, c[0x0][0x144] ;  /* 0x00005100ff157b82 */ /* 0x000e700000000800 */
[----:B------:R-:W1:Y:S08]  /*a5b0*/  LDC R0, c[0x0][0x630] ;  /* 0x00018c00ff007b82 */ /* 0x000e700000000800 */
[----:B------:R-:W1:Y:S01]  /*a5c0*/  LDC.64 R14, c[0x0][0x620] ;  /* 0x00018800ff0e7b82 */ /* 0x000e620000000a00 */
[----:B---3--:R-:W-:-:S04]  /*a5d0*/  ISETP.NE.U32.AND P0, PT, R10, RZ, PT ;  /* 0x000000ff0a00720c */ /* 0x008fc80003f05070 */
[----:B------:R-:W-:Y:S02]  /*a5e0*/  ISETP.NE.AND.EX P0, PT, R11, RZ, PT, P0 ;  /* 0x000000ff0b00720c */ /* 0x000fe40003f05300 */
[----:B0-----:R-:W-:-:S05]  /*a5f0*/  I2FP.F32.U32 R3, R12 ;  /* 0x0000000c00037245 */ /* 0x001fca0000201000 */
[----:B------:R-:W-:-:S04]  /*a600*/  FMUL R3, R3, UR4 ;  /* 0x0000000403037c20 */ /* 0x000fc80008400000 */
[----:B------:R0:W3:Y:S02]  /*a610*/  F2I.U32.TRUNC.NTZ R20, R3 ;  /* 0x0000000300147305 */ /* 0x0000e4000020f000 */
[----:B------:R-:W-:Y:S05]  /*a620*/  @!P0 BRA `(.L_x_286) ;  /* 0x0000000000288947 */ /* 0x000fea0003800000 */
[----:B0-----:R-:W0:Y:S02]  /*a630*/  LDC R3, c[0x0][0x634] ;  /* 0x00018d00ff037b82 */ /* 0x001e240000000800 */
        /* <DEDUP_REMOVED lines=9> */
.L_x_286:
[----:B------:R-:W5:Y:S01]  /*a6d0*/  LDC.64 R30, c[0x0][0x640] ;  /* 0x00019000ff1e7b82 */ /* 0x000f620000000a00 */
[-CC-:B-1----:R-:W-:Y:S01]  /*a6e0*/  SHF.R.U64 R23, R8, R0.reuse, R9.reuse ;  /* 0x0000000008177219 */ /* 0x182fe20000001209 */
[----:B---3--:R-:W-:Y:S01]  /*a6f0*/  IMAD.MOV R20, RZ, RZ, -R20 ;  /* 0x000000ffff147224 */ /* 0x008fe200078e0a14 */
[----:B------:R-:W-:Y:S01]  /*a700*/  SHF.R.U32.HI R0, RZ, R0, R9 ;  /* 0x00000000ff007219 */ /* 0x000fe20000011609 */
[----:B------:R-:W-:Y:S01]  /*a710*/  ULDC UR4, c[0x0][0x154] ;  /* 0x0000550000047ab9 */ /* 0x000fe20000000800 */
[----:B0-----:R-:W-:Y:S01]  /*a720*/  IADD3 R3, P0, RZ, -R23, RZ ;  /* 0x80000017ff037210 */ /* 0x001fe20007f1e0ff */
[----:B------:R-:W-:Y:S02]  /*a730*/  IMAD R26, R21, R20, R12 ;  /* 0x00000014151a7224 */ /* 0x000fe400078e020c */
[----:B------:R-:W0:Y:S01]  /*a740*/  LDC R6, c[0x0][0x618] ;  /* 0x00018600ff067b82 */ /* 0x000e220000000800 */
[----:B------:R-:W-:Y:S02]  /*a750*/  IMAD.MOV.U32 R7, RZ, RZ, 0x1 ;  /* 0x00000001ff077424 */ /* 0x000fe400078e00ff */
[----:B------:R-:W-:-:S04]  /*a760*/  IMAD.X R5, RZ, RZ, ~R0, P0 ;  /* 0x000000ffff057224 */ /* 0x000fc800000e0e00 */
[-C--:B------:R-:W-:Y:S01]  /*a770*/  IMAD R0, R5, R14.reuse, RZ ;  /* 0x0000000e05007224 */ /* 0x080fe200078e02ff */
[----:B------:R-:W1:Y:S01]  /*a780*/  LDC R8, c[0x0][0x608] ;  /* 0x00018200ff087b82 */ /* 0x000e620000000800 */
[----:B------:R-:W-:-:S04]  /*a790*/  IMAD.WIDE.U32 R4, R3, R14, R16 ;  /* 0x0000000e03047225 */ /* 0x000fc800078e0010 */
[----:B------:R-:W-:Y:S01]  /*a7a0*/  IMAD R3, R3, R15, R0 ;  /* 0x0000000f03037224 */ /* 0x000fe200078e0200 */
[----:B------:R-:W-:Y:S02]  /*a7b0*/  I2FP.F32.U32 R0, R24 ;  /* 0x0000001800007245 */ /* 0x000fe40000201000 */
[----:B------:R-:W3:Y:S01]  /*a7c0*/  LDC R28, c[0x0][0x658] ;  /* 0x00019600ff1c7b82 */ /* 0x000ee20000000800 */
[----:B------:R-:W-:Y:S01]  /*a7d0*/  IMAD.IADD R3, R5, 0x1, R3 ;  /* 0x0000000105037824 */ /* 0x000fe200078e0203 */
[----:B-----5:R-:W-:Y:S01]  /*a7e0*/  ISETP.NE.U32.AND P0, PT, R30, RZ, PT ;  /* 0x000000ff1e00720c */ /* 0x020fe20003f05070 */
[----:B------:R-:W-:Y:S01]  /*a7f0*/  FMUL R0, R0, UR4 ;  /* 0x0000000400007c20 */ /* 0x000fe20008400000 */
[----:B------:R-:W-:Y:S02]  /*a800*/  IMAD.MOV.U32 R5, RZ, RZ, -0x1 ;  /* 0xffffffffff057424 */ /* 0x000fe400078e00ff */
[----:B------:R-:W-:Y:S01]  /*a810*/  ISETP.NE.AND.EX P0, PT, R31, RZ, PT, P0 ;  /* 0x000000ff1f00720c */ /* 0x000fe20003f05300 */
[----:B------:R1:W2:Y:S01]  /*a820*/  F2I.U32.TRUNC.NTZ R13, R0 ;  /* 0x00000000000d7305 */ /* 0x0002a2000020f000 */
[----:B------:R-:W2:Y:S01]  /*a830*/  LDC R15, c[0x0][0x148] ;  /* 0x00005200ff0f7b82 */ /* 0x000ea20000000800 */
[----:B0-----:R-:W-:-:S02]  /*a840*/  SHF.R.U64 R12, R4, R6, R3 ;  /* 0x00000006040c7219 */ /* 0x001fc40000001203 */
[----:B------:R-:W-:-:S05]  /*a850*/  SHF.R.U32.HI R3, RZ, R6, R3 ;  /* 0x00000006ff037219 */ /* 0x000fca0000011603 */
[----:B------:R-:W0:Y:S01]  /*a860*/  LDC R20, c[0x0][0x600] ;  /* 0x00018000ff147b82 */ /* 0x000e220000000800 */
[-CC-:B-1----:R-:W-:Y:S02]  /*a870*/  SHF.R.U64 R10, R12, R8.reuse, R3.reuse ;  /* 0x000000080c0a7219 */ /* 0x182fe40000001203 */
[----:B------:R-:W-:-:S05]  /*a880*/  SHF.R.U32.HI R3, RZ, R8, R3 ;  /* 0x00000008ff037219 */ /* 0x000fca0000011603 */
[----:B------:R-:W1:Y:S01]  /*a890*/  LDC R21, c[0x0][0x648] ;  /* 0x00019200ff157b82 */ /* 0x000e620000000800 */
[-C--:B---3--:R-:W-:Y:S02]  /*a8a0*/  SHF.L.U32 R4, R5, R28.reuse, RZ ;  /* 0x0000001c05047219 */ /* 0x088fe400000006ff */
[-CC-:B------:R-:W-:Y:S02]  /*a8b0*/  SHF.R.U64 R14, R10, R28.reuse, R3.reuse ;  /* 0x0000001c0a0e7219 */ /* 0x180fe40000001203 */
[----:B------:R-:W-:Y:S02]  /*a8c0*/  SHF.R.U32.HI R5, RZ, R28, R3 ;  /* 0x0000001cff057219 */ /* 0x000fe40000011603 */
[----:B------:R-:W-:Y:S01]  /*a8d0*/  LOP3.LUT R153, RZ, R4, RZ, 0x33, !PT ;  /* 0x00000004ff997212 */ /* 0x000fe200078e33ff */
[----:B------:R-:W3:Y:S01]  /*a8e0*/  LDC R25, c[0x0][0x638] ;  /* 0x00018e00ff197b82 */ /* 0x000ee20000000800 */
[----:B------:R-:W-:Y:S01]  /*a8f0*/  SHF.L.U32 R28, R7, R28, RZ ;  /* 0x0000001c071c7219 */ /* 0x000fe200000006ff */
[----:B------:R-:W-:-:S06]  /*a900*/  IMAD.MOV.U32 R4, RZ, RZ, R14 ;  /* 0x000000ffff047224 */ /* 0x000fcc00078e000e */
[----:B------:R-:W0:Y:S01]  /*a910*/  LDC R27, c[0x0][0x610] ;  /* 0x00018400ff1b7b82 */ /* 0x000e220000000800 */
[----:B------:R-:W-:Y:S05]  /*a920*/  @!P0 BRA `(.L_x_287) ;  /* 0x0000000000288947 */ /* 0x000fea0003800000 */
[----:B------:R-:W5:Y:S02]  /*a930*/  LDC R3, c[0x0][0x64c] ;  /* 0x00019300ff037b82 */ /* 0x000f640000000800 */
[----:B-----5:R-:W-:-:S05]  /*a940*/  IADD3 R3, P0, R14, R3, RZ ;  /* 0x000000030e037210 */ /* 0x020fca0007f1e0ff */
        /* <DEDUP_REMOVED lines=8> */
.L_x_287:
[----:B------:R-:W-:Y:S01]  /*a9d0*/  ISETP.NE.AND P0, PT, R2, 0x1, PT ;  /* 0x000000010200780c */ /* 0x000fe20003f05270 */
[----:B--2---:R-:W-:Y:S01]  /*a9e0*/  IMAD.MOV R13, RZ, RZ, -R13 ;  /* 0x000000ffff0d7224 */ /* 0x004fe200078e0a0d */
[----:B-1----:R-:W-:Y:S01]  /*a9f0*/  SHF.R.U64 R0, R4, R21, R5 ;  /* 0x0000001504007219 */ /* 0x002fe20000001205 */
[----:B0-----:R-:W-:Y:S01]  /*aa00*/  VIADD R5, R20, 0xffffffff ;  /* 0xffffffff14057836 */ /* 0x001fe20000000000 */
[----:B------:R-:W-:-:S03]  /*aa10*/  LOP3.LUT R153, R10, R153, RZ, 0xc0, !PT ;  /* 0x000000990a997212 */ /* 0x000fc600078ec0ff */
[----:B------:R-:W-:Y:S01]  /*aa20*/  IMAD.MOV R3, RZ, RZ, -R0 ;  /* 0x000000ffff037224 */ /* 0x000fe200078e0a00 */
[----:B------:R-:W-:Y:S01]  /*aa30*/  LOP3.LUT R5, R12, R5, RZ, 0xc0, !PT ;  /* 0x000000050c057212 */ /* 0x000fe200078ec0ff */
[----:B------:R-:W-:Y:S02]  /*aa40*/  IMAD R153, R28, R0, R153 ;  /* 0x000000001c997224 */ /* 0x000fe400078e0299 */
[----:B---3--:R-:W-:Y:S02]  /*aa50*/  IMAD R0, R3, R25, R14 ;  /* 0x0000001903007224 */ /* 0x008fe400078e020e */
[----:B------:R-:W-:Y:S02]  /*aa60*/  @P0 IMAD R26, R15, R13, R24 ;  /* 0x0000000d0f1a0224 */ /* 0x000fe400078e0218 */
[----:B------:R-:W-:Y:S02]  /*aa70*/  IMAD R4, R0, R20, R5 ;  /* 0x0000001400047224 */ /* 0x000fe400078e0205 */
[----:B------:R-:W-:-:S02]  /*aa80*/  IMAD R153, R153, R27, R26 ;  /* 0x0000001b99997224 */ /* 0x000fc400078e021a */
[----:B------:R-:W-:-:S03]  /*aa90*/  IMAD.MOV.U32 R3, RZ, RZ, 0x1 ;  /* 0x00000001ff037424 */ /* 0x000fc600078e00ff */
[----:B------:R-:W-:Y:S02]  /*aaa0*/  SEL R154, R4, R153, !P0 ;  /* 0x00000099049a7207 */ /* 0x000fe40004000000 */
[----:B------:R-:W-:Y:S02]  /*aab0*/  PRMT R0, R3, 0x7610, R0 ;  /* 0x0000761003007816 */ /* 0x000fe40000000000 */
[----:B------:R-:W-:-:S07]  /*aac0*/  SEL R153, R153, R4, !P0 ;  /* 0x0000000499997207 */ /* 0x000fce0004000000 */
.L_x_285:
[----:B------:R-:W-:-:S13]  /*aad0*/  LOP3.LUT P0, RZ, R0, 0xff, RZ, 0xc0, !PT ;  /* 0x000000ff00ff7812 */ /* 0x000fda000780c0ff */
[----:B------:R-:W-:Y:S05]  /*aae0*/  @P0 BRA `(.L_x_288) ;  /* 0xffffff6400c40947 */ /* 0x000fea000383ffff */
[----:B------:R-:W-:Y:S05]  /*aaf0*/  EXIT ;  /* 0x000000000000794d */ /* 0x000fea0003800000 */
.L_x_7:
[----:B0-----:R-:W-:Y:S01]  /*ab00*/  ULDC.64 UR4, c[0x0][0x650] ;  /* 0x0001940000047ab9 */ /* 0x001fe20000000a00 */
        /* <DEDUP_REMOVED lines=25> */
.L_x_290:
[----:B------:R-:W0:Y:S01]  /*aca0*/  LDC.64 R28, c[0x0][0x640] ;  /* 0x00019000ff1c7b82 */ /* 0x000e220000000a00 */
[-CC-:B------:R-:W-:Y:S01]  /*acb0*/  SHF.R.U64 R22, R12, R6.reuse, R13.reuse ;  /* 0x000000060c167219 */ /* 0x180fe2000000120d */
[----:B------:R-:W-:Y:S01]  /*acc0*/  IMAD.MOV.U32 R30, RZ, RZ, 0x1 ;  /* 0x00000001ff1e7424 */ /* 0x000fe200078e00ff */
[----:B------:R-:W-:Y:S02]  /*acd0*/  SHF.R.U32.HI R6, RZ, R6, R13 ;  /* 0x00000006ff067219 */ /* 0x000fe4000001160d */
        /* <DEDUP_REMOVED lines=8> */
[----:B------:R-:W-:Y:S01]  /*ad60*/  IMAD.IADD R9, R9, 0x1, R11 ;  /* 0x0000000109097824 */ /* 0x000fe200078e020b */
[----:B0-----:R-:W-:-:S04]  /*ad70*/  ISETP.NE.U32.AND P0, PT, R28, RZ, PT ;  /* 0x000000ff1c00720c */ /* 0x001fc80003f05070 */
[----:B------:R-:W-:Y:S02]  /*ad80*/  ISETP.NE.AND.EX P0, PT, R29, RZ, PT, P0 ;  /* 0x000000ff1d00720c */ /* 0x000fe40003f05300 */
[----:B------:R-:W0:Y:S01]  /*ad90*/  LDC R20, c[0x0][0x600] ;  /* 0x00018000ff147b82 */ /* 0x000e220000000800 */
[-CC-:B-1----:R-:W-:Y:S01]  /*ada0*/  SHF.R.U64 R14, R8, R10.reuse, R9.reuse ;  /* 0x0000000a080e7219 */ /* 0x182fe20000001209 */
[----:B------:R-:W-:Y:S01]  /*adb0*/  IMAD.MOV.U32 R8, RZ, RZ, -0x1 ;  /* 0xffffffffff087424 */ /* 0x000fe200078e00ff */
[----:B------:R-:W-:-:S05]  /*adc0*/  SHF.R.U32.HI R9, RZ, R10, R9 ;  /* 0x0000000aff097219 */ /* 0x000fca0000011609 */
[----:B------:R-:W1:Y:S01]  /*add0*/  LDC R24, c[0x0][0x648] ;  /* 0x00019200ff187b82 */ /* 0x000e620000000800 */
[-CC-:B--2---:R-:W-:Y:S02]  /*ade0*/  SHF.R.U64 R23, R14, R12.reuse, R9.reuse ;  /* 0x0000000c0e177219 */ /* 0x184fe40000001209 */
[----:B------:R-:W-:-:S05]  /*adf0*/  SHF.R.U32.HI R6, RZ, R12, R9 ;  /* 0x0000000cff067219 */ /* 0x000fca0000011609 */
[----:B------:R-:W2:Y:S01]  /*ae00*/  LDC R26, c[0x0][0x638] ;  /* 0x00018e00ff1a7b82 */ /* 0x000ea20000000800 */
[-C--:B---3--:R-:W-:Y:S02]  /*ae10*/  SHF.L.U32 R8, R8, R27.reuse, RZ ;  /* 0x0000001b08087219 */ /* 0x088fe400000006ff */
[-CC-:B------:R-:W-:Y:S02]  /*ae20*/  SHF.R.U64 R25, R23, R27.reuse, R6.reuse ;  /* 0x0000001b17197219 */ /* 0x180fe40000001206 */
[----:B------:R-:W-:Y:S02]  /*ae30*/  LOP3.LUT R32, RZ, R8, RZ, 0x33, !PT ;  /* 0x00000008ff207212 */ /* 0x000fe400078e33ff */
[----:B------:R-:W-:Y:S01]  /*ae40*/  SHF.R.U32.HI R9, RZ, R27, R6 ;  /* 0x0000001bff097219 */ /* 0x000fe20000011606 */
[----:B------:R-:W3:Y:S01]  /*ae50*/  LDC R31, c[0x0][0x610] ;  /* 0x00018400ff1f7b82 */ /* 0x000ee20000000800 */
[----:B------:R-:W-:Y:S01]  /*ae60*/  IMAD.MOV.U32 R8, RZ, RZ, R25 ;  /* 0x000000ffff087224 */ /* 0x000fe200078e0019 */
[----:B------:R-:W-:Y:S06]  /*ae70*/  @!P0 BRA `(.L_x_291) ;  /* 0x0000000000288947 */ /* 0x000fec0003800000 */
        /* <DEDUP_REMOVED lines=10> */
.L_x_291:
[----:B------:R-:W-:Y:S01]  /*af20*/  ISETP.NE.AND P0, PT, R2, 0x1, PT ;  /* 0x000000010200780c */ /* 0x000fe20003f05270 */
[----:B------:R-:W-:Y:S01]  /*af30*/  IMAD.MOV.U32 R13, RZ, RZ, R22 ;  /* 0x000000ffff0d7224 */ /* 0x000fe200078e0016 */
[----:B-1----:R-:W-:Y:S01]  /*af40*/  SHF.R.U64 R6, R8, R24, R9 ;  /* 0x0000001808067219 */ /* 0x002fe20000001209 */
[----:B0-----:R-:W-:Y:S01]  /*af50*/  VIADD R9, R20, 0xffffffff ;  /* 0xffffffff14097836 */ /* 0x001fe20000000000 */
[----:B------:R-:W-:Y:S02]  /*af60*/  SHF.L.U32 R30, R30, R27, RZ ;  /* 0x0000001b1e1e7219 */ /* 0x000fe400000006ff */
[----:B------:R-:W-:Y:S01]  /*af70*/  LOP3.LUT R5, R23, R32, RZ, 0xc0, !PT ;  /* 0x0000002017057212 */ /* 0x000fe200078ec0ff */
[----:B------:R-:W-:-:S04]  /*af80*/  IMAD.MOV R8, RZ, RZ, -R6 ;  /* 0x000000ffff087224 */ /* 0x000fc800078e0a06 */
[----:B------:R-:W-:Y:S01]  /*af90*/  IMAD R6, R30, R6, R5 ;  /* 0x000000061e067224 */ /* 0x000fe200078e0205 */
[----:B------:R-:W-:Y:S01]  /*afa0*/  LOP3.LUT R5, R14, R9, RZ, 0xc0, !PT ;  /* 0x000000090e057212 */ /* 0x000fe200078ec0ff */
[----:B------:R-:W-:Y:S02]  /*afb0*/  @P0 IMAD R3, R7, R21, R4 ;  /* 0x0000001507030224 */ /* 0x000fe400078e0204 */
[----:B--2---:R-:W-:Y:S02]  /*afc0*/  IMAD R4, R8, R26, R25 ;  /* 0x0000001a08047224 */ /* 0x004fe400078e0219 */
[----:B---3--:R-:W-:Y:S02]  /*afd0*/  IMAD R3, R6, R31, R3 ;  /* 0x0000001f06037224 */ /* 0x008fe400078e0203 */
[----:B------:R-:W-:Y:S02]  /*afe0*/  IMAD R4, R4, R20, R5 ;  /* 0x0000001404047224 */ /* 0x000fe400078e0205 */
[----:B------:R-:W-:-:S03]  /*aff0*/  IMAD.MOV.U32 R6, RZ, RZ, 0x1 ;  /* 0x00000001ff067424 */ /* 0x000fc600078e00ff */
[----:B------:R-:W-:Y:S02]  /*b000*/  SEL R20, R4, R3, !P0 ;  /* 0x0000000304147207 */ /* 0x000fe40004000000 */
[----:B------:R-:W-:-:S07]  /*b010*/  SEL R12, R3, R4, !P0 ;  /* 0x00000004030c7207 */ /* 0x000fce0004000000 */
.L_x_289:
[----:B------:R-:W-:-:S08]  /*b020*/  NOP ;  /* 0x0000000000007918 */ /* 0x000fd00000000000 */
[----:B------:R-:W0:-:S00]  /*b030*/  USETMAXREG.DEALLOC.CTAPOOL 0x28 ;  /* 0x00000028000079c8 */ /* 0x000e0000080e0500 */
[----:B0-----:R-:W-:-:S13]  /*b040*/  ISETP.NE.AND P0, PT, R0, RZ, PT ;  /* 0x000000ff0000720c */ /* 0x001fda0003f05270 */
[----:B------:R-:W-:Y:S05]  /*b050*/  @P0 EXIT ;  /* 0x000000000000094d */ /* 0x000fea0003800000 */
[----:B------:R-:W-:Y:S01]  /*b060*/  LOP3.LUT P0, RZ, R6, 0xff, RZ, 0xc0, !PT ;  /* 0x000000ff06ff7812 */ /* 0x000fe2000780c0ff */
[----:B------:R-:W-:Y:S02]  /*b070*/  IMAD.MOV.U32 R10, RZ, RZ, 0x1 ;  /* 0x00000001ff0a7424 */ /* 0x000fe400078e00ff */
[----:B------:R-:W-:-:S10]  /*b080*/  IMAD.MOV.U32 R9, RZ, RZ, RZ ;  /* 0x000000ffff097224 */ /* 0x000fd400078e00ff */
[----:B------:R-:W-:Y:S05]  /*b090*/  @!P0 BRA `(.L_x_292) ;  /* 0x0000000c00848947 */ /* 0x000fea0003800000 */
[----:B------:R-:W0:Y:S01]  /*b0a0*/  LDC R0, c[0x0][0x28c] ;  /* 0x0000a300ff007b82 */ /* 0x000e220000000800 */
[----:B------:R-:W-:Y:S01]  /*b0b0*/  ULDC UR5, c[0x0][0x658] ;  /* 0x0001960000057ab9 */ /* 0x000fe20000000800 */
[----:B------:R-:W-:Y:S01]  /*b0c0*/  UMOV UR11, 0xffffffff ;  /* 0xffffffff000b7882 */ /* 0x000fe20000000000 */
[----:B------:R-:W-:Y:S01]  /*b0d0*/  UMOV UR15, 0x1 ;  /* 0x00000001000f7882 */ /* 0x000fe20000000000 */
[----:B------:R-:W-:Y:S01]  /*b0e0*/  USHF.L.U32 UR11, UR11, UR5, URZ ;  /* 0x000000050b0b7299 */ /* 0x000fe2000800063f */
[----:B------:R-:W-:Y:S01]  /*b0f0*/  BSSY B0, `(.L_x_292) ;  /* 0x00000db000007945 */ /* 0x000fe20003800000 */
[----:B------:R-:W-:Y:S01]  /*b100*/  ULDC UR9, c[0x0][0xc] ;  /* 0x0000030000097ab9 */ /* 0x000fe20000000800 */
[----:B------:R-:W-:Y:S01]  /*b110*/  ULDC UR14, c[0x0][0x10] ;  /* 0x00000400000e7ab9 */ /* 0x000fe20000000800 */
[----:B------:R-:W1:Y:S01]  /*b120*/  S2UR UR8, SR_CgaCtaId ;  /* 0x00000000000879c3 */ /* 0x000e620000008800 */
[----:B------:R-:W-:Y:S01]  /*b130*/  ULOP3.LUT UR13, URZ, UR11, URZ, 0x33, !UPT ;  /* 0x0000000b3f0d7292 */ /* 0x000fe2000f8e333f */
[----:B------:R-:W-:Y:S01]  /*b140*/  LOP3.LUT R11, R19, 0x2, RZ, 0xfc, !PT ;  /* 0x00000002130b7812 */ /* 0x000fe200078efcff */
[----:B------:R-:W-:Y:S01]  /*b150*/  IMAD.MOV.U32 R10, RZ, RZ, 0x1 ;  /* 0x00000001ff0a7424 */ /* 0x000fe200078e00ff */
[----:B------:R-:W-:Y:S01]  /*b160*/  ULDC UR4, c[0x0][0x600] ;  /* 0x0001800000047ab9 */ /* 0x000fe20000000800 */
[----:B------:R-:W-:Y:S01]  /*b170*/  IMAD.MOV.U32 R9, RZ, RZ, RZ ;  /* 0x000000ffff097224 */ /* 0x000fe200078e00ff */
[----:B------:R-:W-:Y:S01]  /*b180*/  UMOV UR18, 0x5 ;  /* 0x0000000500127882 */ /* 0x000fe20000000000 */
[----:B------:R-:W-:-:S02]  /*b190*/  UIADD3 UR4, UR4, -0x1, URZ ;  /* 0xffffffff04047890 */ /* 0x000fc4000fffe03f */
[----:B------:R-:W-:Y:S01]  /*b1a0*/  USHF.L.U32 UR5, UR15, UR5, URZ ;  /* 0x000000050f057299 */ /* 0x000fe2000800063f */
[----:B------:R-:W-:Y:S01]  /*b1b0*/  ULDC.64 UR28, c[0x0][0x198] ;  /* 0x00006600001c7ab9 */ /* 0x000fe20000000a00 */
[----:B0-----:R-:W-:-:S05]  /*b1c0*/  VIADD R0, R0, 0x1f ;  /* 0x0000001f00007836 */ /* 0x001fca0000000000 */
[----:B------:R-:W-:Y:S01]  /*b1d0*/  SHF.R.S32.HI R3, RZ, 0x1f, R0 ;  /* 0x0000001fff037819 */ /* 0x000fe20000011400 */
[----:B-1----:R-:W-:-:S03]  /*b1e0*/  ULOP3.LUT UR10, UR8, 0x1, URZ, 0xc0, !UPT ;  /* 0x00000001080a7892 */ /* 0x002fc6000f8ec03f */
[----:B------:R-:W-:Y:S01]  /*b1f0*/  LEA.HI R3, R3, R0, RZ, 0x5 ;  /* 0x0000000003037211 */ /* 0x000fe200078f28ff */
[----:B------:R-:W-:Y:S01]  /*b200*/  USHF.R.U32.HI UR25, URZ, 0x1, UR8 ;  /* 0x000000013f197899 */ /* 0x000fe20008011608 */
[----:B------:R-:W-:Y:S01]  /*b210*/  IMAD.MOV.U32 R0, RZ, RZ, 0x1 ;  /* 0x00000001ff007424 */ /* 0x000fe200078e00ff */
[----:B------:R-:W-:Y:S01]  /*b220*/  USHF.L.U32 UR6, UR8, 0x6, URZ ;  /* 0x0000000608067899 */ /* 0x000fe2000800063f */
[--C-:B------:R-:W-:Y:S01]  /*b230*/  SHF.R.S32.HI R8, RZ, 0x5, R3.reuse ;  /* 0x00000005ff087819 */ /* 0x100fe20000011403 */
[----:B------:R-:W-:Y:S02]  /*b240*/  USHF.L.U32 UR7, UR8, 0xb, URZ ;  /* 0x0000000b08077899 */ /* 0x000fe4000800063f */
[----:B------:R-:W-:Y:S01]  /*b250*/  ULOP3.LUT UR8, UR8, 0xfffffffe, URZ, 0xc0, !UPT ;  /* 0xfffffffe08087892 */ /* 0x000fe2000f8ec03f */
[----:B------:R-:W-:Y:S01]  /*b260*/  PRMT R3, R0, 0x7610, R3 ;  /* 0x0000761000037816 */ /* 0x000fe20000000003 */
[----:B------:R-:W-:Y:S01]  /*b270*/  UISETP.GT.U32.AND UP0, UPT, UR10, 0xffff, UPT ;  /* 0x0000ffff0a00788c */ /* 0x000fe2000bf04070 */
[----:B------:R-:W-:Y:S01]  /*b280*/  VIADD R0, R8, 0x1 ;  /* 0x0000000108007836 */ /* 0x000fe20000000000 */
[----:B------:R-:W-:-:S02]  /*b290*/  USHF.L.U32 UR11, UR15, UR8, URZ ;  /* 0x000000080f0b7299 */ /* 0x000fc4000800063f */
[----:B------:R-:W-:Y:S02]  /*b2a0*/  ULOP3.LUT UR12, UR8, 0x1, URZ, 0xfc, !UPT ;  /* 0x00000001080c7892 */ /* 0x000fe4000f8efc3f */
[----:B------:R-:W-:Y:S02]  /*b2b0*/  UIMAD.WIDE.U32 UR8, UR9, UR14, URZ ;  /* 0x0000000e090872a5 */ /* 0x000fe4000f8e003f */
[----:B------:R-:W-:Y:S01]  /*b2c0*/  USEL UR10, UR10, 0xffff, !UP0 ;  /* 0x0000ffff0a0a7887 */ /* 0x000fe2000c000000 */
[----:B------:R-:W-:Y:S01]  /*b2d0*/  ULDC UR14, c[0x0][0x14] ;  /* 0x00000500000e7ab9 */ /* 0x000fe20000000800 */
[----:B------:R-:W-:Y:S02]  /*b2e0*/  USHF.L.U32 UR12, UR15, UR12, URZ ;  /* 0x0000000c0f0c7299 */ /* 0x000fe4000800063f */
[----:B------:R-:W-:Y:S02]  /*b2f0*/  UIMAD.WIDE.U32 UR26, UR8, UR14, URZ ;  /* 0x0000000e081a72a5 */ /* 0x000fe4000f8e003f */
[----:B------:R-:W-:-:S02]  /*b300*/  UIMAD UR21, UR9, UR14, URZ ;  /* 0x0000000e091572a4 */ /* 0x000fc4000f8e023f */
[----:B------:R-:W-:Y:S02]  /*b310*/  ULOP3.LUT UR10, UR10, 0xffff, URZ, 0xc0, !UPT ;  /* 0x0000ffff0a0a7892 */ /* 0x000fe4000f8ec03f */
[----:B------:R-:W-:Y:S02]  /*b320*/  ULOP3.LUT UR6, UR6, 0x40, URZ, 0xc0, !UPT ;  /* 0x0000004006067892 */ /* 0x000fe4000f8ec03f */
[----:B------:R-:W-:Y:S02]  /*b330*/  ULOP3.LUT UR7, UR7, 0x800, URZ, 0xc0, !UPT ;  /* 0x0000080007077892 */ /* 0x000fe4000f8ec03f */
[----:B------:R-:W-:Y:S02]  /*b340*/  ULOP3.LUT UR19, UR11, UR12, URZ, 0xfc, !UPT ;  /* 0x0000000c0b137292 */ /* 0x000fe4000f8efc3f */
[----:B------:R-:W-:Y:S02]  /*b350*/  UIADD3 UR21, UR27, UR21, URZ ;  /* 0x000000151b157290 */ /* 0x000fe4000fffe03f */
[----:B------:R-:W-:-:S12]  /*b360*/  USHF.L.U32 UR18, UR18, UR10, URZ ;  /* 0x0000000a12127299 */ /* 0x000fd8000800063f */
.L_x_303:
[----:B------:R-:W-:-:S03]  /*b370*/  UMOV UR8, 0xffffffff ;  /* 0xffffffff00087882 */ /* 0x000fc60000000000 */
[----:B------:R-:W-:Y:S05]  /*b380*/  BRA.DIV UR8, `(.L_x_293) ;  /* 0x0000000e08b07947 */ /* 0x000fea000b800000 */
[----:B------:R-:W-:-:S13]  /*b390*/  ELECT P6, URZ, PT ;  /* 0x00000000003f782f */ /* 0x000fda00038c0000 */
.L_x_314:
[----:B------:R-:W0:Y:S01]  /*b3a0*/  LDC R4, c[0x0][0x28c] ;  /* 0x0000a300ff047b82 */ /* 0x000e220000000800 */
[----:B------:R-:W-:Y:S01]  /*b3b0*/  BSSY B1, `(.L_x_294) ;  /* 0x000003c000017945 */ /* 0x000fe20003800000 */
[----:B0-----:R-:W-:-:S13]  /*b3c0*/  ISETP.LT.OR P6, PT, R4, 0x1, !P6 ;  /* 0x000000010400780c */ /* 0x001fda00077c1670 */
[----:B------:R-:W-:Y:S05]  /*b3d0*/  @P6 BRA `(.L_x_295) ;  /* 0x0000000000e46947 */ /* 0x000fea0003800000 */
[----:B------:R-:W-:Y:S01]  /*b3e0*/  LEA R12, R12, UR25, 0x1 ;  /* 0x000000190c0c7c11 */ /* 0x000fe2000f8e08ff */
[----:B------:R-:W-:Y:S01]  /*b3f0*/  IMAD.MOV.U32 R15, RZ, RZ, RZ ;  /* 0x000000ffff0f7224 */ /* 0x000fe200078e00ff */
[----:B------:R-:W-:Y:S01]  /*b400*/  LEA R20, R20, UR6, 0x7 ;  /* 0x0000000614147c11 */ /* 0x000fe2000f8e38ff */
[----:B------:R-:W-:Y:S02]  /*b410*/  IMAD.MOV.U32 R4, RZ, RZ, R0 ;  /* 0x000000ffff047224 */ /* 0x000fe400078e0000 */
[----:B------:R-:W-:Y:S02]  /*b420*/  IMAD.MOV.U32 R5, RZ, RZ, R10 ;  /* 0x000000ffff057224 */ /* 0x000fe400078e000a */
[----:B------:R-:W-:Y:S02]  /*b430*/  IMAD.MOV.U32 R6, RZ, RZ, R9 ;  /* 0x000000ffff067224 */ /* 0x000fe400078e0009 */
[----:B------:R-:W-:-:S07]  /*b440*/  IMAD.SHL.U32 R14, R12, 0x80, RZ ;  /* 0x000000800c0e7824 */ /* 0x000fce00078e00ff */
.L_x_298:
[----:B------:R-:W0:Y:S01]  /*b450*/  S2R R12, SR_CgaCtaId ;  /* 0x00000000000c7919 */ /* 0x000e220000008800 */
[----:B------:R-:W-:Y:S02]  /*b460*/  MOV R7, 0x400 ;  /* 0x0000040000077802 */ /* 0x000fe40000000f00 */
[----:B------:R-:W-:Y:S02]  /*b470*/  LOP3.LUT P1, RZ, R18, 0x7f, RZ, 0xc0, !PT ;  /* 0x0000007f12ff7812 */ /* 0x000fe4000782c0ff */
[----:B0-----:R-:W-:Y:S02]  /*b480*/  LEA R24, R12, R7, 0x18 ;  /* 0x000000070c187211 */ /* 0x001fe400078ec0ff */
[----:B------:R-:W-:-:S09]  /*b490*/  SHF.L.U32 R7, R5, 0x1f, RZ ;  /* 0x0000001f05077819 */ /* 0x000fd200000006ff */
[----:B------:R-:W0:Y:S01]  /*b4a0*/  @!P1 LDC R12, c[0x0][0x500] ;  /* 0x00014000ff0c9b82 */ /* 0x000e220000000800 */
[----:B------:R-:W-:-:S04]  /*b4b0*/  IMAD R22, R6, 0x8, R24 ;  /* 0x0000000806167824 */ /* 0x000fc800078e0218 */
[----:B------:R-:W1:Y:S02]  /*b4c0*/  SYNCS.PHASECHK.TRANS64.TRYWAIT P0, [R22+URZ+0x20], R7 ;  /* 0x00002007160075a7 */ /* 0x000e64000800017f */
[----:B-1----:R-:W-:Y:S05]  /*b4d0*/  @!P0 BRA `(.L_x_296) ;  /* 0x0000000c007c8947 */ /* 0x002fea0003800000 */
.L_x_315:
[----:B-1----:R-:W-:Y:S01]  /*b4e0*/  PRMT R7, R11, 0x9910, RZ ;  /* 0x000099100b077816 */ /* 0x002fe200000000ff */
[----:B0-----:R0:W-:Y:S03]  /*b4f0*/  @!P1 SYNCS.ARRIVE.TRANS64 RZ, [R22+URZ], R12 ;  /* 0x0000000c16ff99a7 */ /* 0x0011e6000800003f */
[----:B------:R-:W-:-:S13]  /*b500*/  ISETP.NE.AND P0, PT, R7, 0x2, PT ;  /* 0x000000020700780c */ /* 0x000fda0003f05270 */
[----:B0-----:R-:W-:Y:S05]  /*b510*/  @P0 BRA `(.L_x_297) ;  /* 0x0000000000040947 */ /* 0x001fea0003800000 */
[----:B------:R-:W-:Y:S01]  /*b520*/  BPT.TRAP 0x1 ;  /* 0x000000040000795c */ /* 0x000fe20000300000 */
.L_x_297:
[----:B------:R-:W-:Y:S01]  /*b530*/  LEA R7, R6, UR25, 0x1 ;  /* 0x0000001906077c11 */ /* 0x000fe2000f8e08ff */
[----:B------:R-:W-:Y:S01]  /*b540*/  VIADD R4, R4, 0xffffffff ;  /* 0xffffffff04047836 */ /* 0x000fe20000000000 */
[----:B------:R-:W-:Y:S01]  /*b550*/  R2UR UR23, R14 ;  /* 0x000000000e1772ca */ /* 0x000fe200000e0000 */
[----:B------:R-:W-:Y:S01]  /*b560*/  UIADD3 UR14, UP0, UR28, 0xf0, URZ ;  /* 0x000000f01c0e7890 */ /* 0x000fe2000ff1e03f */
[----:B------:R-:W-:Y:S01]  /*b570*/  R2UR UR9, R22 ;  /* 0x00000000160972ca */ /* 0x000fe200000e0000 */
[----:B------:R-:W-:Y:S01]  /*b580*/  IMAD.SHL.U32 R7, R7, 0x1000, RZ ;  /* 0x0000100007077824 */ /* 0x000fe200078e00ff */
[----:B------:R-:W-:Y:S01]  /*b590*/  R2UR UR10, R15 ;  /* 0x000000000f0a72ca */ /* 0x000fe200000e0000 */
[----:B------:R-:W-:Y:S01]  /*b5a0*/  UIADD3 UR32, UP1, UR28, 0x1f0, URZ ;  /* 0x000001f01c207890 */ /* 0x000fe2000ff3e03f */
[----:B------:R-:W-:Y:S01]  /*b5b0*/  R2UR UR12, R13 ;  /* 0x000000000d0c72ca */ /* 0x000fe200000e0000 */
[--C-:B------:R-:W-:Y:S01]  /*b5c0*/  IMAD R12, R7, 0x4, R24.reuse ;  /* 0x00000004070c7824 */ /* 0x100fe200078e0218 */
[----:B------:R-:W-:Y:S01]  /*b5d0*/  LEA R7, R6, UR7, 0xc ;  /* 0x0000000706077c11 */ /* 0x000fe2000f8e60ff */
[----:B------:R-:W-:Y:S01]  /*b5e0*/  UIADD3.X UR15, URZ, UR29, URZ, UP0, !UPT ;  /* 0x0000001d3f0f7290 */ /* 0x000fe200087fe43f */
[----:B------:R-:W-:Y:S01]  /*b5f0*/  R2UR UR24, R20 ;  /* 0x00000000141872ca */ /* 0x000fe200000e0000 */
[----:B------:R-:W-:Y:S01]  /*b600*/  UPRMT UR20, URZ, 0x5410, UR18 ;  /* 0x000054103f147896 */ /* 0x000fe20008000012 */
[----:B------:R-:W-:Y:S01]  /*b610*/  R2UR UR8, R12 ;  /* 0x000000000c0872ca */ /* 0x000fe200000e0000 */
[----:B------:R-:W-:Y:S01]  /*b620*/  IMAD R7, R7, 0x4, R24 ;  /* 0x0000000407077824 */ /* 0x000fe200078e0218 */
[----:B------:R-:W-:Y:S01]  /*b630*/  ISETP.GT.AND P1, PT, R4, 0x1, PT ;  /* 0x000000010400780c */ /* 0x000fe20003f24270 */
[----:B------:R-:W-:Y:S01]  /*b640*/  VIADD R6, R6, 0x1 ;  /* 0x0000000106067836 */ /* 0x000fe20000000000 */
[----:B------:R-:W-:Y:S01]  /*b650*/  UPRMT UR30, URZ, 0x5410, UR19 ;  /* 0x000054103f1e7896 */ /* 0x000fe20008000013 */
[----:B------:R-:W-:Y:S01]  /*b660*/  VIADD R15, R15, 0x20 ;  /* 0x000000200f0f7836 */ /* 0x000fe20000000000 */
[----:B------:R-:W-:Y:S01]  /*b670*/  R2UR UR11, R7 ;  /* 0x00000000070b72ca */ /* 0x000fe200000e0000 */
[----:B------:R-:W-:Y:S01]  /*b680*/  UIADD3.X UR33, URZ, UR29, URZ, UP1, !UPT ;  /* 0x0000001d3f217290 */ /* 0x000fe20008ffe43f */
[----:B------:R-:W-:Y:S01]  /*b690*/  ISETP.NE.AND P0, PT, R6, 0x4, PT ;  /* 0x000000040600780c */ /* 0x000fe20003f05270 */
[----:B------:R-:W-:Y:S01]  /*b6a0*/  UMOV UR16, 0x0 ;  /* 0x0000000000107882 */ /* 0x000fe20000000000 */
[----:B------:R-:W-:-:S02]  /*b6b0*/  UMOV UR17, 0x10000000 ;  /* 0x1000000000117882 */ /* 0x000fc40000000000 */
[----:B------:R-:W-:Y:S01]  /*b6c0*/  SEL R12, RZ, 0x1, P0 ;  /* 0x00000001ff0c7807 */ /* 0x000fe20000000000 */
[----:B------:R-:W-:Y:S01]  /*b6d0*/  UIADD3 UR8, UR8, 0x100, URZ ;  /* 0x0000010008087890 */ /* 0x000fe2000fffe03f */
[----:B------:R-:W-:Y:S02]  /*b6e0*/  SEL R6, R6, RZ, P0 ;  /* 0x000000ff06067207 */ /* 0x000fe40000000000 */
[----:B------:R-:W-:-:S03]  /*b6f0*/  LOP3.LUT R5, R5, R12, RZ, 0x3c, !PT ;  /* 0x0000000c05057212 */ /* 0x000fc600078e3cff */
[----:B------:R-:W-:-:S03]  /*b700*/  UIADD3 UR22, UR11, 0x20100, URZ ;  /* 0x000201000b167890 */ /* 0x000fc6000fffe03f */
[----:B------:R-:W-:Y:S02]  /*b710*/  UMOV UR11, UR23 ;  /* 0x00000017000b7c82 */ /* 0x000fe40008000000 */
[----:B------:R0:W-:Y:S02]  /*b720*/  UTMALDG.3D.MULTICAST [UR8], [UR14], UR20, desc[UR16] ;  /* 0x000010080e0073b4 */ /* 0x0001e40008011814 */
[----:B0-----:R-:W-:Y:S01]  /*b730*/  UMOV UR8, UR22 ;  /* 0x0000001600087c82 */ /* 0x001fe20008000000 */
[----:B------:R-:W-:Y:S02]  /*b740*/  UMOV UR11, UR24 ;  /* 0x00000018000b7c82 */ /* 0x000fe40008000000 */
[----:B------:R0:W-:Y:S02]  /*b750*/  UTMALDG.3D.MULTICAST [UR8], [UR32], UR30, desc[UR16] ;  /* 0x00001008200073b4 */ /* 0x0001e4000801181e */
[----:B0-----:R-:W-:Y:S05]  /*b760*/  @P1 BRA `(.L_x_298) ;  /* 0xfffffffc00381947 */ /* 0x001fea000383ffff */
.L_x_295:
[----:B------:R-:W-:Y:S05]  /*b770*/  BSYNC B1 ;  /* 0x0000000000017941 */ /* 0x000fea0003800000 */
.L_x_294:
[----:B------:R-:W-:Y:S01]  /*b780*/  LOP3.LUT P1, RZ, R3, 0xff, RZ, 0xc0, !PT ;  /* 0x000000ff03ff7812 */ /* 0x000fe2000782c0ff */
[----:B------:R-:W-:Y:S01]  /*b790*/  IMAD.IADD R9, R8, 0x1, R9 ;  /* 0x0000000108097824 */ /* 0x000fe200078e0209 */
[----:B------:R-:W-:Y:S01]  /*b7a0*/  IADD3 R16, P2, R16, UR26, RZ ;  /* 0x0000001a10107c10 */ /* 0x000fe2000ff5e0ff */
[----:B------:R-:W-:Y:S01]  /*b7b0*/  ULDC.64 UR8, c[0x0][0x650] ;  /* 0x0001940000087ab9 */ /* 0x000fe20000000a00 */
[----:B------:R-:W-:Y:S01]  /*b7c0*/  BSSY B1, `(.L_x_299) ;  /* 0x000006b000017945 */ /* 0x000fe20003800000 */
[----:B------:R-:W-:Y:S01]  /*b7d0*/  IMAD.MOV.U32 R12, RZ, RZ, -0x1 ;  /* 0xffffffffff0c7424 */ /* 0x000fe200078e00ff */
[----:B------:R-:W-:Y:S01]  /*b7e0*/  SHF.R.U32.HI R3, RZ, 0x2, R9 ;  /* 0x00000002ff037819 */ /* 0x000fe20000011609 */
[----:B------:R-:W-:Y:S01]  /*b7f0*/  IMAD.MOV.U32 R20, RZ, RZ, -0x1 ;  /* 0xffffffffff147424 */ /* 0x000fe200078e00ff */
[----:B------:R-:W-:Y:S01]  /*b800*/  ISETP.GT.U32.AND P0, PT, R9, 0x3, PT ;  /* 0x000000030900780c */ /* 0x000fe20003f04070 */
[----:B------:R-:W-:Y:S01]  /*b810*/  IMAD.MOV.U32 R13, RZ, RZ, -0x1 ;  /* 0xffffffffff0d7424 */ /* 0x000fe200078e00ff */
[----:B------:R-:W-:-:S02]  /*b820*/  LOP3.LUT R3, R3, 0x1, RZ, 0xc0, !PT ;  /* 0x0000000103037812 */ /* 0x000fc400078ec0ff */
[----:B------:R-:W-:Y:S01]  /*b830*/  ISETP.LT.U32.AND P0, PT, R8, 0x4, P0 ;  /* 0x000000040800780c */ /* 0x000fe20000701070 */
[----:B------:R-:W0:Y:S01]  /*b840*/  @P1 S2R R5, SR_CgaCtaId ;  /* 0x0000000000051919 */ /* 0x000e220000008800 */
[----:B------:R-:W-:Y:S02]  /*b850*/  @P1 MOV R4, 0x400 ;  /* 0x0000040000041802 */ /* 0x000fe40000000f00 */
[----:B------:R-:W-:Y:S02]  /*b860*/  IADD3.X R17, R17, UR21, RZ, P2, !PT ;  /* 0x0000001511117c10 */ /* 0x000fe400097fe4ff */
[----:B------:R-:W-:Y:S02]  /*b870*/  ISETP.GE.U32.AND P2, PT, R16, UR8, PT ;  /* 0x0000000810007c0c */ /* 0x000fe4000bf46070 */
[----:B------:R-:W-:Y:S02]  /*b880*/  LOP3.LUT R9, R9, 0x3, RZ, 0xc0, !PT ;  /* 0x0000000309097812 */ /* 0x000fe400078ec0ff */
[----:B0-----:R-:W-:-:S04]  /*b890*/  @P1 LEA R4, R5, R4, 0x18 ;  /* 0x0000000405041211 */ /* 0x001fc800078ec0ff */
[----:B------:R0:W-:Y:S01]  /*b8a0*/  @P1 SYNCS.ARRIVE.TRANS64.A1T0 RZ, [R4+URZ+0x58], RZ ;  /* 0x000058ff04ff19a7 */ /* 0x0001e2000810003f */
[----:B------:R-:W-:Y:S02]  /*b8b0*/  ISETP.NE.U32.AND P1, PT, R3, 0x1, PT ;  /* 0x000000010300780c */ /* 0x000fe40003f25070 */
[----:B------:R-:W-:Y:S02]  /*b8c0*/  SEL R3, RZ, 0x1, !P0 ;  /* 0x00000001ff037807 */ /* 0x000fe40004000000 */
[----:B------:R-:W-:Y:S02]  /*b8d0*/  ISETP.GE.U32.AND.EX P0, PT, R17, UR9, PT, P2 ;  /* 0x0000000911007c0c */ /* 0x000fe4000bf06120 */
[----:B------:R-:W-:-:S04]  /*b8e0*/  ISETP.GT.U32.AND P1, PT, R8, 0x3, !P1 ;  /* 0x000000030800780c */ /* 0x000fc80004f24070 */
[----:B0-----:R-:W-:-:S04]  /*b8f0*/  SEL R4, RZ, 0x1, !P1 ;  /* 0x00000001ff047807 */ /* 0x001fc80004800000 */
[--C-:B------:R-:W-:Y:S02]  /*b900*/  LOP3.LUT R10, R4, R10, R3.reuse, 0x96, !PT ;  /* 0x0000000a040a7212 */ /* 0x100fe400078e9603 */
[----:B------:R-:W-:Y:S02]  /*b910*/  PRMT R4, RZ, 0x7610, R4 ;  /* 0x00007610ff047816 */ /* 0x000fe40000000004 */
[----:B------:R-:W-:Y:S01]  /*b920*/  PRMT R3, RZ, 0x7610, R3 ;  /* 0x00007610ff037816 */ /* 0x000fe20000000003 */
[----:B------:R-:W-:Y:S06]  /*b930*/  @P0 BRA `(.L_x_300) ;  /* 0x00000004004c0947 */ /* 0x000fec0003800000 */
[----:B------:R-:W0:Y:S01]  /*b940*/  S2R R14, SR_CTAID.X ;  /* 0x00000000000e7919 */ /* 0x000e220000002500 */
[----:B------:R-:W-:Y:S01]  /*b950*/  ULDC.64 UR8, c[0x0][0x628] ;  /* 0x00018a0000087ab9 */ /* 0x000fe20000000a00 */
[----:B------:R-:W1:Y:S01]  /*b960*/  LDC R15, c[0x0][0x144] ;  /* 0x00005100ff0f7b82 */ /* 0x000e620000000800 */
[----:B------:R-:W-:Y:S01]  /*b970*/  ISETP.NE.U32.AND P0, PT, RZ, UR8, PT ;  /* 0x00000008ff007c0c */ /* 0x000fe2000bf05070 */
[----:B------:R-:W2:Y:S01]  /*b980*/  S2R R12, SR_CTAID.Y ;  /* 0x00000000000c7919 */ /* 0x000ea20000002600 */
[----:B------:R-:W-:Y:S01]  /*b990*/  ULDC UR10, c[0x0][0x150] ;  /* 0x00005400000a7ab9 */ /* 0x000fe20000000800 */
[----:B------:R-:W-:Y:S01]  /*b9a0*/  ULDC UR11, c[0x0][0x630] ;  /* 0x00018c00000b7ab9 */ /* 0x000fe20000000800 */
[----:B------:R-:W-:Y:S01]  /*b9b0*/  ISETP.NE.AND.EX P0, PT, RZ, UR9, PT, P0 ;  /* 0x00000009ff007c0c */ /* 0x000fe2000bf05300 */
[----:B------:R-:W-:Y:S01]  /*b9c0*/  IMAD.MOV.U32 R4, RZ, RZ, R16 ;  /* 0x000000ffff047224 */ /* 0x000fe200078e0010 */
[----:B0-----:R-:W-:-:S05]  /*b9d0*/  I2FP.F32.U32 R5, R14 ;  /* 0x0000000e00057245 */ /* 0x001fca0000201000 */
[----:B------:R-:W-:Y:S01]  /*b9e0*/  FMUL R20, R5, UR10 ;  /* 0x0000000a05147c20 */ /* 0x000fe20008400000 */
[----:B------:R-:W-:-:S05]  /*b9f0*/  IMAD.MOV.U32 R5, RZ, RZ, R17 ;  /* 0x000000ffff057224 */ /* 0x000fca00078e0011 */
[----:B--2---:R-:W-:Y:S05]  /*ba00*/  @!P0 BRA `(.L_x_301) ;  /* 0x0000000000288947 */ /* 0x004fea0003800000 */
[----:B------:R-:W-:Y:S02]  /*ba10*/  ULDC UR10, c[0x0][0x634] ;  /* 0x00018d00000a7ab9 */ /* 0x000fe40000000800 */
[----:B------:R-:W-:-:S05]  /*ba20*/  IADD3 R5, P0, R16, UR10, RZ ;  /* 0x0000000a10057c10 */ /* 0x000fca000ff1e0ff */
[----:B------:R-:W-:-:S04]  /*ba30*/  IMAD.X R13, RZ, RZ, R17, P0 ;  /* 0x000000ffff0d7224 */ /* 0x000fc800000e0611 */
[----:B------:R-:W-:-:S04]  /*ba40*/  IMAD.WIDE.U32 R6, R13, UR8, RZ ;  /* 0x000000080d067c25 */ /* 0x000fc8000f8e00ff */
[----:B------:R-:W-:-:S04]  /*ba50*/  IMAD.WIDE.U32 R6, P0, R5, UR9, R6 ;  /* 0x0000000905067c25 */ /* 0x000fc8000f800006 */
[----:B------:R-:W-:-:S04]  /*ba60*/  IMAD.WIDE.U32 R4, R5, UR8, RZ ;  /* 0x0000000805047c25 */ /* 0x000fc8000f8e00ff */
[----:B------:R-:W-:Y:S01]  /*ba70*/  IMAD.MOV.U32 R4, RZ, RZ, R7 ;  /* 0x000000ffff047224 */ /* 0x000fe200078e0007 */
[----:B------:R-:W-:Y:S01]  /*ba80*/  IADD3 RZ, P1, R5, R6, RZ ;  /* 0x0000000605ff7210 */ /* 0x000fe20007f3e0ff */
[----:B------:R-:W-:-:S04]  /*ba90*/  IMAD.X R5, RZ, RZ, RZ, P0 ;  /* 0x000000ffff057224 */ /* 0x000fc800000e06ff */
[----:B------:R-:W-:-:S08]  /*baa0*/  IMAD.WIDE.U32.X R4, R13, UR9, R4, P1 ;  /* 0x000000090d047c25 */ /* 0x000fd000088e0404 */
.L_x_301:
[--C-:B------:R-:W-:Y:S01]  /*bab0*/  SHF.R.U64 R13, R4, UR11, R5.reuse ;  /* 0x0000000b040d7c19 */ /* 0x100fe20008001205 */
[----:B------:R-:W0:Y:S01]  /*bac0*/  F2I.U32.TRUNC.NTZ R20, R20 ;  /* 0x0000001400147305 */ /* 0x000e22000020f000 */
[----:B------:R-:W-:Y:S01]  /*bad0*/  SHF.R.U32.HI R4, RZ, UR11, R5 ;  /* 0x0000000bff047c19 */ /* 0x000fe20008011605 */
[----:B------:R-:W-:Y:S01]  /*bae0*/  ULDC.64 UR8, c[0x0][0x620] ;  /* 0x0001880000087ab9 */ /* 0x000fe20000000a00 */
[----:B------:R-:W-:Y:S01]  /*baf0*/  IADD3 R7, P0, RZ, -R13, RZ ;  /* 0x8000000dff077210 */ /* 0x000fe20007f1e0ff */
[----:B------:R-:W-:Y:S01]  /*bb00*/  ULDC.64 UR10, c[0x0][0x640] ;  /* 0x00019000000a7ab9 */ /* 0x000fe20000000a00 */
[----:B------:R-:W2:Y:S03]  /*bb10*/  LDC R21, c[0x0][0x148] ;  /* 0x00005200ff157b82 */ /* 0x000ea60000000800 */
[----:B------:R-:W-:Y:S01]  /*bb20*/  IMAD.X R4, RZ, RZ, ~R4, P0 ;  /* 0x000000ffff047224 */ /* 0x000fe200000e0e04 */
[----:B------:R-:W-:-:S03]  /*bb30*/  ISETP.NE.U32.AND P0, PT, RZ, UR10, PT ;  /* 0x0000000aff007c0c */ /* 0x000fc6000bf05070 */
[----:B------:R-:W-:Y:S01]  /*bb40*/  IMAD R6, R4, UR8, RZ ;  /* 0x0000000804067c24 */ /* 0x000fe2000f8e02ff */
[----:B------:R-:W-:Y:S01]  /*bb50*/  ISETP.NE.AND.EX P0, PT, RZ, UR11, PT, P0 ;  /* 0x0000000bff007c0c */ /* 0x000fe2000bf05300 */
[----:B------:R-:W-:Y:S01]  /*bb60*/  IMAD.WIDE.U32 R4, R7, UR8, R16 ;  /* 0x0000000807047c25 */ /* 0x000fe2000f8e0010 */
[----:B------:R-:W-:-:S03]  /*bb70*/  ULDC UR8, c[0x0][0x618] ;  /* 0x0001860000087ab9 */ /* 0x000fc60000000800 */
[----:B------:R-:W-:Y:S01]  /*bb80*/  IMAD R7, R7, UR9, R6 ;  /* 0x0000000907077c24 */ /* 0x000fe2000f8e0206 */
[----:B------:R-:W-:Y:S01]  /*bb90*/  ULDC UR9, c[0x0][0x154] ;  /* 0x0000550000097ab9 */ /* 0x000fe20000000800 */
[----:B0-----:R-:W-:Y:S02]  /*bba0*/  IMAD.MOV R6, RZ, RZ, -R20 ;  /* 0x000000ffff067224 */ /* 0x001fe400078e0a14 */
[----:B------:R-:W-:Y:S02]  /*bbb0*/  IMAD.IADD R5, R5, 0x1, R7 ;  /* 0x0000000105057824 */ /* 0x000fe400078e0207 */
[----:B-1----:R-:W-:Y:S01]  /*bbc0*/  IMAD R14, R15, R6, R14 ;  /* 0x000000060f0e7224 */ /* 0x002fe200078e020e */
[----:B------:R-:W-:Y:S02]  /*bbd0*/  I2FP.F32.U32 R6, R12 ;  /* 0x0000000c00067245 */ /* 0x000fe40000201000 */
[--C-:B------:R-:W-:Y:S02]  /*bbe0*/  SHF.R.U64 R15, R4, UR8, R5.reuse ;  /* 0x00000008040f7c19 */ /* 0x100fe40008001205 */
[----:B------:R-:W-:Y:S01]  /*bbf0*/  SHF.R.U32.HI R4, RZ, UR8, R5 ;  /* 0x00000008ff047c19 */ /* 0x000fe20008011605 */
[----:B------:R-:W-:Y:S01]  /*bc00*/  FMUL R6, R6, UR9 ;  /* 0x0000000906067c20 */ /* 0x000fe20008400000 */
[----:B------:R-:W-:-:S02]  /*bc10*/  ULDC UR8, c[0x0][0x608] ;  /* 0x0001820000087ab9 */ /* 0x000fc40000000800 */
[--C-:B------:R-:W-:Y:S01]  /*bc20*/  SHF.R.U64 R22, R15, UR8, R4.reuse ;  /* 0x000000080f167c19 */ /* 0x100fe20008001204 */
[----:B------:R0:W1:Y:S01]  /*bc30*/  F2I.U32.TRUNC.NTZ R24, R6 ;  /* 0x0000000600187305 */ /* 0x000062000020f000 */
[----:B------:R-:W-:Y:S01]  /*bc40*/  SHF.R.U32.HI R5, RZ, UR8, R4 ;  /* 0x00000008ff057c19 */ /* 0x000fe20008011604 */
[----:B------:R-:W-:-:S03]  /*bc50*/  ULDC UR8, c[0x0][0x658] ;  /* 0x0001960000087ab9 */ /* 0x000fc60000000800 */
[--C-:B------:R-:W-:Y:S02]  /*bc60*/  SHF.R.U64 R20, R22, UR8, R5.reuse ;  /* 0x0000000816147c19 */ /* 0x100fe40008001205 */
[----:B------:R-:W-:-:S03]  /*bc70*/  SHF.R.U32.HI R23, RZ, UR8, R5 ;  /* 0x00000008ff177c19 */ /* 0x000fc60008011605 */
[----:B------:R-:W-:Y:S02]  /*bc80*/  IMAD.MOV.U32 R4, RZ, RZ, R20 ;  /* 0x000000ffff047224 */ /* 0x000fe400078e0014 */
[----:B------:R-:W-:Y:S01]  /*bc90*/  IMAD.MOV.U32 R5, RZ, RZ, R23 ;  /* 0x000000ffff057224 */ /* 0x000fe200078e0017 */
[----:B0-----:R-:W-:Y:S06]  /*bca0*/  @!P0 BRA `(.L_x_302) ;  /* 0x0000000000288947 */ /* 0x001fec0003800000 */
        /* <DEDUP_REMOVED lines=10> */
.L_x_302:
[----:B------:R-:W-:Y:S01]  /*bd50*/  ISETP.NE.AND P0, PT, R2, 0x1, PT ;  /* 0x000000010200780c */ /* 0x000fe20003f05270 */
[----:B------:R-:W-:Y:S01]  /*bd60*/  ULDC UR8, c[0x0][0x648] ;  /* 0x0001920000087ab9 */ /* 0x000fe20000000800 */
[----:B------:R-:W-:Y:S01]  /*bd70*/  LOP3.LUT R22, R22, UR13, RZ, 0xc0, !PT ;  /* 0x0000000d16167c12 */ /* 0x000fe2000f8ec0ff */
[----:B-1----:R-:W-:Y:S01]  /*bd80*/  IMAD.MOV R24, RZ, RZ, -R24 ;  /* 0x000000ffff187224 */ /* 0x002fe200078e0a18 */
[----:B------:R-:W-:Y:S01]  /*bd90*/  SHF.R.U64 R5, R4, UR8, R5 ;  /* 0x0000000804057c19 */ /* 0x000fe20008001205 */
[----:B------:R-:W-:Y:S01]  /*bda0*/  ULDC UR8, c[0x0][0x638] ;  /* 0x00018e0000087ab9 */ /* 0x000fe20000000800 */
[----:B------:R-:W-:Y:S01]  /*bdb0*/  LOP3.LUT R15, R15, UR4, RZ, 0xc0, !PT ;  /* 0x000000040f0f7c12 */ /* 0x000fe2000f8ec0ff */
[----:B------:R-:W-:Y:S01]  /*bdc0*/  ULDC UR9, c[0x0][0x610] ;  /* 0x0001840000097ab9 */ /* 0x000fe20000000800 */
[----:B------:R-:W-:Y:S02]  /*bdd0*/  IMAD.MOV.U32 R4, RZ, RZ, 0x1 ;  /* 0x00000001ff047424 */ /* 0x000fe400078e00ff */
[----:B------:R-:W-:-:S02]  /*bde0*/  IMAD.MOV R7, RZ, RZ, -R5 ;  /* 0x000000ffff077224 */ /* 0x000fc400078e0a05 */
[----:B------:R-:W-:Y:S02]  /*bdf0*/  IMAD R5, R5, UR5, R22 ;  /* 0x0000000505057c24 */ /* 0x000fe4000f8e0216 */
[----:B--2---:R-:W-:Y:S02]  /*be00*/  @P0 IMAD R14, R21, R24, R12 ;  /* 0x00000018150e0224 */ /* 0x004fe400078e020c */
[----:B------:R-:W-:Y:S01]  /*be10*/  IMAD R20, R7, UR8, R20 ;  /* 0x0000000807147c24 */ /* 0x000fe2000f8e0214 */
[----:B------:R-:W-:Y:S01]  /*be20*/  ULDC UR8, c[0x0][0x600] ;  /* 0x0001800000087ab9 */ /* 0x000fe20000000800 */
[----:B------:R-:W-:Y:S02]  /*be30*/  IMAD R14, R5, UR9, R14 ;  /* 0x00000009050e7c24 */ /* 0x000fe4000f8e020e */
[----:B------:R-:W-:-:S05]  /*be40*/  IMAD R5, R20, UR8, R15 ;  /* 0x0000000814057c24 */ /* 0x000fca000f8e020f */
[----:B------:R-:W-:Y:S02]  /*be50*/  SEL R20, R5, R14, !P0 ;  /* 0x0000000e05147207 */ /* 0x000fe40004000000 */
[----:B------:R-:W-:-:S07]  /*be60*/  SEL R12, R14, R5, !P0 ;  /* 0x000000050e0c7207 */ /* 0x000fce0004000000 */
.L_x_300:
[----:B------:R-:W-:Y:S05]  /*be70*/  BSYNC B1 ;  /* 0x0000000000017941 */ /* 0x000fea0003800000 */
.L_x_299:
[----:B------:R-:W-:-:S13]  /*be80*/  LOP3.LUT P0, RZ, R4, 0xff, RZ, 0xc0, !PT ;  /* 0x000000ff04ff7812 */ /* 0x000fda000780c0ff */
[----:B------:R-:W-:Y:S05]  /*be90*/  @P0 BRA `(.L_x_303) ;  /* 0xfffffff400340947 */ /* 0x000fea000383ffff */
[----:B------:R-:W-:Y:S05]  /*bea0*/  BSYNC B0 ;  /* 0x0000000000007941 */ /* 0x000fea0003800000 */
.L_x_292:
[----:B------:R-:W-:-:S03]  /*beb0*/  UMOV UR8, 0xffffffff ;  /* 0xffffffff00087882 */ /* 0x000fc60000000000 */
[----:B------:R-:W-:Y:S05]  /*bec0*/  BRA.DIV UR8, `(.L_x_304) ;  /* 0x0000000608147947 */ /* 0x000fea000b800000 */
[----:B------:R-:W-:-:S13]  /*bed0*/  ELECT P6, URZ, PT ;  /* 0x00000000003f782f */ /* 0x000fda00038c0000 */
.L_x_318:
[----:B------:R-:W-:Y:S04]  /*bee0*/  BSSY B0, `(.L_x_305) ;  /* 0x000002b000007945 */ /* 0x000fe80003800000 */
[----:B------:R-:W-:Y:S05]  /*bef0*/  @!P6 BRA `(.L_x_306) ;  /* 0x0000000000a4e947 */ /* 0x000fea0003800000 */
[----:B------:R-:W-:-:S04]  /*bf00*/  LOP3.LUT R19, R19, 0x2, RZ, 0xfc, !PT ;  /* 0x0000000213137812 */ /* 0x000fc800078efcff */
[----:B------:R-:W-:-:S13]  /*bf10*/  ISETP.NE.AND P0, PT, R19, 0x3, PT ;  /* 0x000000031300780c */ /* 0x000fda0003f05270 */
[----:B------:R-:W-:Y:S05]  /*bf20*/  @!P0 BRA `(.L_x_307) ;  /* 0x0000000000048947 */ /* 0x000fea0003800000 */
[----:B------:R-:W-:Y:S01]  /*bf30*/  BPT.TRAP 0x1 ;  /* 0x000000040000795c */ /* 0x000fe20000300000 */
.L_x_307:
[----:B------:R-:W0:Y:S01]  /*bf40*/  S2R R3, SR_CgaCtaId ;  /* 0x0000000000037919 */ /* 0x000e220000008800 */
[----:B------:R-:W-:Y:S02]  /*bf50*/  MOV R0, 0x400 ;  /* 0x0000040000007802 */ /* 0x000fe40000000f00 */
[----:B------:R-:W-:Y:S02]  /*bf60*/  SHF.L.U32 R2, R10, 0x1f, RZ ;  /* 0x0000001f0a027819 */ /* 0x000fe400000006ff */
[----:B0-----:R-:W-:-:S05]  /*bf70*/  LEA R0, R3, R0, 0x18 ;  /* 0x0000000003007211 */ /* 0x001fca00078ec0ff */
[----:B------:R-:W-:-:S04]  /*bf80*/  VIADD R0, R0, 0x20 ;  /* 0x0000002000007836 */ /* 0x000fc80000000000 */
[C---:B------:R-:W-:Y:S02]  /*bf90*/  IMAD R5, R9.reuse, 0x8, R0 ;  /* 0x0000000809057824 */ /* 0x040fe400078e0200 */
[----:B------:R-:W-:Y:S02]  /*bfa0*/  VIADD R9, R9, 0x1 ;  /* 0x0000000109097836 */ /* 0x000fe40000000000 */
[----:B------:R-:W0:Y:S03]  /*bfb0*/  SYNCS.PHASECHK.TRANS64.TRYWAIT P0, [R5+URZ], R2 ;  /* 0x00000002050075a7 */ /* 0x000e26000800017f */
[----:B------:R-:W-:-:S04]  /*bfc0*/  ISETP.NE.AND P1, PT, R9, 0x4, PT ;  /* 0x000000040900780c */ /* 0x000fc80003f25270 */
[----:B------:R-:W-:Y:S02]  /*bfd0*/  SEL R3, RZ, 0x1, P1 ;  /* 0x00000001ff037807 */ /* 0x000fe40000800000 */
[----:B------:R-:W-:Y:S02]  /*bfe0*/  SEL R9, R9, RZ, P1 ;  /* 0x000000ff09097207 */ /* 0x000fe40000800000 */
[----:B------:R-:W-:-:S03]  /*bff0*/  LOP3.LUT R10, R10, R3, RZ, 0x3c, !PT ;  /* 0x000000030a0a7212 */ /* 0x000fc600078e3cff */
[----:B------:R-:W-:Y:S01]  /*c000*/  IMAD R7, R9, 0x8, R0 ;  /* 0x0000000809077824 */ /* 0x000fe200078e0200 */
[----:B------:R-:W-:Y:S01]  /*c010*/  SHF.L.U32 R4, R10, 0x1f, RZ ;  /* 0x0000001f0a047819 */ /* 0x000fe200000006ff */
[----:B0-----:R-:W-:Y:S06]  /*c020*/  @!P0 BRA `(.L_x_308) ;  /* 0x0000000000dc8947 */ /* 0x001fec0003800000 */
.L_x_319:
[----:B------:R-:W1:Y:S01]  /*c030*/  SYNCS.PHASECHK.TRANS64.TRYWAIT P0, [R7+URZ], R4 ;  /* 0x00000004070075a7 */ /* 0x000e62000800017f */
[----:B0-----:R-:W-:-:S05]  /*c040*/  VIADD R2, R9, 0x1 ;  /* 0x0000000109027836 */ /* 0x001fca0000000000 */
[----:B------:R-:W-:-:S04]  /*c050*/  ISETP.NE.AND P1, PT, R2, 0x4, PT ;  /* 0x000000040200780c */ /* 0x000fc80003f25270 */
[----:B------:R-:W-:Y:S02]  /*c060*/  SEL R3, RZ, 0x1, P1 ;  /* 0x00000001ff037807 */ /* 0x000fe40000800000 */
[----:B------:R-:W-:Y:S02]  /*c070*/  SEL R9, R2, RZ, P1 ;  /* 0x000000ff02097207 */ /* 0x000fe40000800000 */
[----:B------:R-:W-:-:S03]  /*c080*/  LOP3.LUT R11, R10, R3, RZ, 0x3c, !PT ;  /* 0x000000030a0b7212 */ /* 0x000fc600078e3cff */
[----:B------:R-:W-:Y:S01]  /*c090*/  IMAD R6, R9, 0x8, R0 ;  /* 0x0000000809067824 */ /* 0x000fe200078e0200 */
[----:B------:R-:W-:Y:S01]  /*c0a0*/  SHF.L.U32 R5, R11, 0x1f, RZ ;  /* 0x0000001f0b057819 */ /* 0x000fe200000006ff */
[----:B-1----:R-:W-:Y:S06]  /*c0b0*/  @!P0 BRA `(.L_x_309) ;  /* 0x0000000000cc8947 */ /* 0x002fec0003800000 */
.L_x_320:
[----:B------:R-:W1:Y:S01]  /*c0c0*/  SYNCS.PHASECHK.TRANS64.TRYWAIT P0, [R6+URZ], R5 ;  /* 0x00000005060075a7 */ /* 0x000e62000800017f */
[----:B------:R-:W-:-:S05]  /*c0d0*/  VIADD R2, R9, 0x1 ;  /* 0x0000000109027836 */ /* 0x000fca0000000000 */
[----:B------:R-:W-:-:S04]  /*c0e0*/  ISETP.NE.AND P1, PT, R2, 0x4, PT ;  /* 0x000000040200780c */ /* 0x000fc80003f25270 */
[----:B0-----:R-:W-:Y:S02]  /*c0f0*/  SEL R4, RZ, 0x1, P1 ;  /* 0x00000001ff047807 */ /* 0x001fe40000800000 */
[----:B------:R-:W-:Y:S02]  /*c100*/  SEL R3, R2, RZ, P1 ;  /* 0x000000ff02037207 */ /* 0x000fe40000800000 */
[----:B------:R-:W-:Y:S01]  /*c110*/  LOP3.LUT R4, R11, R4, RZ, 0x3c, !PT ;  /* 0x000000040b047212 */ /* 0x000fe200078e3cff */
[----:B-1----:R-:W-:Y:S06]  /*c120*/  @!P0 BRA `(.L_x_310) ;  /* 0x0000000000c48947 */ /* 0x002fec0003800000 */
.L_x_321:
[----:B------:R-:W-:Y:S01]  /*c130*/  IMAD R3, R3, 0x8, R0 ;  /* 0x0000000803037824 */ /* 0x000fe200078e0200 */
[----:B------:R-:W-:-:S07]  /*c140*/  SHF.L.U32 R0, R4, 0x1f, RZ ;  /* 0x0000001f04007819 */ /* 0x000fce00000006ff */
.L_x_311:
[----:B-1----:R1:W2:Y:S02]  /*c150*/  SYNCS.PHASECHK.TRANS64.TRYWAIT P0, [R3+URZ], R0 ;  /* 0x00000000030075a7 */ /* 0x0022a4000800017f */
[----:B--2---:R-:W-:Y:S05]  /*c160*/  @!P0 NANOSLEEP.SYNCS 0x989680 ;  /* 0x009896800000895d */ /* 0x004fea0003900000 */
[----:B------:R-:W2:Y:S02]  /*c170*/  @!P0 SYNCS.PHASECHK.TRANS64 P0, [R3+URZ], R0 ;  /* 0x00000000030085a7 */ /* 0x000ea4000800007f */
[----:B--2---:R-:W-:Y:S05]  /*c180*/  @!P0 BRA `(.L_x_311) ;  /* 0xfffffffc00f08947 */ /* 0x004fea000383ffff */
.L_x_306:
[----:B------:R-:W-:Y:S05]  /*c190*/  BSYNC B0 ;  /* 0x0000000000007941 */ /* 0x000fea0003800000 */
.L_x_305:
[----:B------:R-:W-:Y:S05]  /*c1a0*/  EXIT ;  /* 0x000000000000794d */ /* 0x000fea0003800000 */
.L_x_21:
[----:B----4-:R4:W0:Y:S02]  /*c1b0*/  SYNCS.PHASECHK.TRANS64.TRYWAIT P1, [R3+URZ], R0 ;  /* 0x00000000030075a7 */ /* 0x010824000802017f */
[----:B0-----:R-:W-:Y:S05]  /*c1c0*/  @!P1 NANOSLEEP.SYNCS 0x989680 ;  /* 0x009896800000995d */ /* 0x001fea0003900000 */
[----:B------:R-:W0:Y:S02]  /*c1d0*/  @!P1 SYNCS.PHASECHK.TRANS64 P1, [R3+URZ], R0 ;  /* 0x00000000030095a7 */ /* 0x000e24000802007f */
[----:B0-----:R-:W-:Y:S05]  /*c1e0*/  @!P1 BRA `(.L_x_21) ;  /* 0xfffffffc00f09947 */ /* 0x001fea000383ffff */
[----:B------:R-:W-:Y:S05]  /*c1f0*/  BRA `(.L_x_20) ;  /* 0xffffff5000c87947 */ /* 0x000fea000383ffff */
.L_x_26:
[----:B-1----:R1:W3:Y:S02]  /*c200*/  SYNCS.PHASECHK.TRANS64.TRYWAIT P1, [R5+URZ], R4 ;  /* 0x00000004050075a7 */ /* 0x0022e4000802017f */
[----:B---3--:R-:W-:Y:S05]  /*c210*/  @!P1 NANOSLEEP.SYNCS 0x989680 ;  /* 0x009896800000995d */ /* 0x008fea0003900000 */
[----:B------:R-:W3:Y:S02]  /*c220*/  @!P1 SYNCS.PHASECHK.TRANS64 P1, [R5+URZ], R4 ;  /* 0x00000004050095a7 */ /* 0x000ee4000802007f */
[----:B---3--:R-:W-:Y:S05]  /*c230*/  @!P1 BRA `(.L_x_26) ;  /* 0xfffffffc00f09947 */ /* 0x008fea000383ffff */
[----:B------:R-:W-:Y:S05]  /*c240*/  BRA `(.L_x_25) ;  /* 0xffffff5800087947 */ /* 0x000fea000383ffff */
.L_x_293:
[----:B------:R-:W-:Y:S01]  /*c250*/  BSSY B1, `(.L_x_312) ;  /* 0x0000006000017945 */ /* 0x000fe20003800000 */
[----:B------:R-:W-:-:S07]  /*c260*/  IMAD.MOV.U32 R15, RZ, RZ, -0x1 ;  /* 0xffffffffff0f7424 */ /* 0x000fce00078e00ff */
[----:B------:R-:W-:Y:S05]  /*c270*/  WARPSYNC.COLLECTIVE R15, `(.L_x_313) ;  /* 0x000000000f0c7348 */ /* 0x000fea0003c00000 */
[----:B------:R-:W-:Y:S02]  /*c280*/  ELECT P6, UR62, PT ;  /* 0x00000000003e782f */ /* 0x000fe400038c0000 */
[----:B------:R-:W-:Y:S01]  /*c290*/  MOV R14, UR62 ;  /* 0x0000003e000e7c02 */ /* 0x000fe20008000f00 */
[----:B------:R-:W-:Y:S10]  /*c2a0*/  ENDCOLLECTIVE ;  /* 0x000000000000791b */ /* 0x000ff40003800000 */
.L_x_313:
[----:B------:R-:W-:Y:S05]  /*c2b0*/  BSYNC B1 ;  /* 0x0000000000017941 */ /* 0x000fea0003800000 */
.L_x_312:
[----:B------:R-:W-:Y:S05]  /*c2c0*/  BRA `(.L_x_314) ;  /* 0xfffffff000347947 */ /* 0x000fea000383ffff */
.L_x_296:
[----:B-1----:R1:W2:Y:S02]  /*c2d0*/  SYNCS.PHASECHK.TRANS64.TRYWAIT P0, [R22+URZ+0x20], R7 ;  /* 0x00002007160075a7 */ /* 0x0022a4000800017f */
[----:B--2---:R-:W-:Y:S05]  /*c2e0*/  @!P0 NANOSLEEP.SYNCS 0x989680 ;  /* 0x009896800000895d */ /* 0x004fea0003900000 */
[----:B------:R-:W2:Y:S02]  /*c2f0*/  @!P0 SYNCS.PHASECHK.TRANS64 P0, [R22+URZ+0x20], R7 ;  /* 0x00002007160085a7 */ /* 0x000ea4000800007f */
[----:B--2---:R-:W-:Y:S05]  /*c300*/  @!P0 BRA `(.L_x_296) ;  /* 0xfffffffc00f08947 */ /* 0x004fea000383ffff */
[----:B------:R-:W-:Y:S05]  /*c310*/  BRA `(.L_x_315) ;  /* 0xfffffff000707947 */ /* 0x000fea000383ffff */
.L_x_304:
[----:B------:R-:W-:Y:S01]  /*c320*/  BSSY B0, `(.L_x_316) ;  /* 0x0000006000007945 */ /* 0x000fe20003800000 */
[----:B------:R-:W-:-:S07]  /*c330*/  IMAD.MOV.U32 R15, RZ, RZ, -0x1 ;  /* 0xffffffffff0f7424 */ /* 0x000fce00078e00ff */
[----:B------:R-:W-:Y:S05]  /*c340*/  WARPSYNC.COLLECTIVE R15, `(.L_x_317) ;  /* 0x000000000f0c7348 */ /* 0x000fea0003c00000 */
[----:B------:R-:W-:Y:S02]  /*c350*/  ELECT P6, UR62, PT ;  /* 0x00000000003e782f */ /* 0x000fe400038c0000 */
[----:B------:R-:W-:Y:S01]  /*c360*/  MOV R14, UR62 ;  /* 0x0000003e000e7c02 */ /* 0x000fe20008000f00 */
[----:B------:R-:W-:Y:S10]  /*c370*/  ENDCOLLECTIVE ;  /* 0x000000000000791b */ /* 0x000ff40003800000 */
.L_x_317:
[----:B------:R-:W-:Y:S05]  /*c380*/  BSYNC B0 ;  /* 0x0000000000007941 */ /* 0x000fea0003800000 */
.L_x_316:
[----:B------:R-:W-:Y:S05]  /*c390*/  BRA `(.L_x_318) ;  /* 0xfffffff800d07947 */ /* 0x000fea000383ffff */
.L_x_308:
[----:B0-----:R0:W1:Y:S02]  /*c3a0*/  SYNCS.PHASECHK.TRANS64.TRYWAIT P0, [R5+URZ], R2 ;  /* 0x00000002050075a7 */ /* 0x001064000800017f */
[----:B-1----:R-:W-:Y:S05]  /*c3b0*/  @!P0 NANOSLEEP.SYNCS 0x989680 ;  /* 0x009896800000895d */ /* 0x002fea0003900000 */
[----:B------:R-:W1:Y:S02]  /*c3c0*/  @!P0 SYNCS.PHASECHK.TRANS64 P0, [R5+URZ], R2 ;  /* 0x00000002050085a7 */ /* 0x000e64000800007f */
[----:B-1----:R-:W-:Y:S05]  /*c3d0*/  @!P0 BRA `(.L_x_308) ;  /* 0xfffffffc00f08947 */ /* 0x002fea000383ffff */
[----:B------:R-:W-:Y:S05]  /*c3e0*/  BRA `(.L_x_319) ;  /* 0xfffffffc00107947 */ /* 0x000fea000383ffff */
.L_x_309:
[----:B0-----:R0:W1:Y:S02]  /*c3f0*/  SYNCS.PHASECHK.TRANS64.TRYWAIT P0, [R7+URZ], R4 ;  /* 0x00000004070075a7 */ /* 0x001064000800017f */
[----:B-1----:R-:W-:Y:S05]  /*c400*/  @!P0 NANOSLEEP.SYNCS 0x989680 ;  /* 0x009896800000895d */ /* 0x002fea0003900000 */
[----:B------:R-:W1:Y:S02]  /*c410*/  @!P0 SYNCS.PHASECHK.TRANS64 P0, [R7+URZ], R4 ;  /* 0x00000004070085a7 */ /* 0x000e64000800007f */
[----:B-1----:R-:W-:Y:S05]  /*c420*/  @!P0 BRA `(.L_x_309) ;  /* 0xfffffffc00f08947 */ /* 0x002fea000383ffff */
[----:B------:R-:W-:Y:S05]  /*c430*/  BRA `(.L_x_320) ;  /* 0xfffffffc00207947 */ /* 0x000fea000383ffff */
.L_x_310:
[----:B0-----:R0:W1:Y:S02]  /*c440*/  SYNCS.PHASECHK.TRANS64.TRYWAIT P0, [R6+URZ], R5 ;  /* 0x00000005060075a7 */ /* 0x001064000800017f */
[----:B-1----:R-:W-:Y:S05]  /*c450*/  @!P0 NANOSLEEP.SYNCS 0x989680 ;  /* 0x009896800000895d */ /* 0x002fea0003900000 */
[----:B------:R-:W1:Y:S02]  /*c460*/  @!P0 SYNCS.PHASECHK.TRANS64 P0, [R6+URZ], R5 ;  /* 0x00000005060085a7 */ /* 0x000e64000800007f */
[----:B-1----:R-:W-:Y:S05]  /*c470*/  @!P0 BRA `(.L_x_310) ;  /* 0xfffffffc00f08947 */ /* 0x002fea000383ffff */
[----:B------:R-:W-:Y:S05]  /*c480*/  BRA `(.L_x_321) ;  /* 0xfffffffc00287947 */ /* 0x000fea000383ffff */
.L_x_322:
[----:B------:R-:W-:-:S00]  /*c490*/  BRA `(.L_x_322) ;  /* 0xfffffffc00fc7947 */ /* 0x000fc0000383ffff */
[----:B------:R-:W-:-:S00]  /*c4a0*/  NOP ;  /* 0x0000000000007918 */ /* 0x000fc00000000000 */
        /* <DEDUP_REMOVED lines=13> */
.L_x_323:


//--------------------- .nv.global.init           --------------------------
	.section	.nv.global.init,"aw",@progbits
.nv.global.init:
	.type		$str$22,@object
	.size		$str$22,($str$23 - $str$22)
$str$22:
        /*0000*/ 	.byte	0x6b, 0x5f, 0x74, 0x69, 0x6c, 0x65, 0x5f, 0x63, 0x6f, 0x75, 0x6e, 0x74, 0x20, 0x3e, 0x3d, 0x20
        /*0010*/ 	.byte	0x31, 0x00
	.type		$str$23,@object
	.size		$str$23,(__unnamed_1 - $str$23)
$str$23:
        /*0012*/ 	.byte	0x2f, 0x74, 0x6d, 0x70, 0x2f, 0x63, 0x75, 0x74, 0x6c, 0x61, 0x73, 0x73, 0x5f, 0x73, 0x77, 0x65
        /*0022*/ 	.byte	0x65, 0x70, 0x5f, 0x73, 0x72, 0x63, 0x2f, 0x69, 0x6e, 0x63, 0x6c, 0x75, 0x64, 0x65, 0x2f, 0x63
        /*0032*/ 	.byte	0x75, 0x74, 0x6c, 0x61, 0x73, 0x73, 0x2f, 0x67, 0x65, 0x6d, 0x6d, 0x2f, 0x63, 0x6f, 0x6c, 0x6c
        /*0042*/ 	.byte	0x65, 0x63, 0x74, 0x69, 0x76, 0x65, 0x2f, 0x73, 0x6d, 0x39, 0x30, 0x5f, 0x6d, 0x6d, 0x61, 0x5f
        /*0052*/ 	.byte	0x74, 0x6d, 0x61, 0x5f, 0x67, 0x6d, 0x6d, 0x61, 0x5f, 0x73, 0x73, 0x5f, 0x77, 0x61, 0x72, 0x70
        /*0062*/ 	.byte	0x73, 0x70, 0x65, 0x63, 0x69, 0x61, 0x6c, 0x69, 0x7a, 0x65, 0x64, 0x2e, 0x68, 0x70, 0x70, 0x00
	.type		__unnamed_1,@object
	.size		__unnamed_1,(.L_0 - __unnamed_1)
__unnamed_1:
        /*0072*/ 	.byte	0x76, 0x6f, 0x69, 0x64, 0x20, 0x63, 0x75, 0x74, 0x6c, 0x61, 0x73, 0x73, 0x3a, 0x3a, 0x67, 0x65
        /* <DEDUP_REMOVED lines=178> */
        /*0ba2*/ 	.byte	0x69, 0x74, 0x79, 0x5d, 0x00
.L_0:


//--------------------- .nv.shared._ZN7cutlass13device_kernelINS_4gemm6kernel13GemmUniversalIN4cute5tupleIJiiiiEEENS1_10collective13CollectiveMmaINS1_34MainloopSm90TmaGmmaWarpSpecializedILi4ENS5_IJNS4_1CILi2EEESB_NSA_ILi1EEEEEENS1_35KernelTmaWarpSpecializedCooperativeEEENS5_IJNSA_ILi256EEENSA_ILi128EEENSA_ILi32EEEEEENS_10tfloat32_tENS5_IJlSC_lEEESK_SL_NS4_8TiledMMAINS4_8MMA_AtomIJNS4_4SM904GMMA30MMA_64x128x8_F32TF32TF32_SS_TNILNSP_7ScaleInE1ELSR_1EEEEEENS4_6LayoutINS5_IJSB_SC_SC_EEENS5_IJSC_NSA_ILi0EEESW_EEEEENS5_IJNS4_10UnderscoreESZ_SZ_EEEEENS4_23SM90_TMA_LOAD_MULTICASTENS4_14ComposedLayoutINS4_7SwizzleILi3ELi4ELi3EEENS4_18smem_ptr_flag_bitsILi32EEENSU_INS5_IJNSA_ILi8EEESI_EEENS5_IJSI_SC_EEEEEEEvNS4_8identityES12_S1C_vS1D_EENS_8epilogue10collective6detail29Sm90TmaWarpSpecializedAdapterINS1G_15DefaultEpilogueISK_SL_SL_NS1F_6thread17LinearCombinationISK_Li1EffLNS1K_9ScaleType4KindE0ELNS_15FloatRoundStyleE2ESK_EENS1_15EpilogueDefaultEEEEEvvEEEEvNT_6ParamsE --------------------------
	.section	.nv.shared._ZN7cutlass13device_kernelINS_4gemm6kernel13GemmUniversalIN4cute5tupleIJiiiiEEENS1_10collective13CollectiveMmaINS1_34MainloopSm90TmaGmmaWarpSpecializedILi4ENS5_IJNS4_1CILi2EEESB_NSA_ILi1EEEEEENS1_35KernelTmaWarpSpecializedCooperativeEEENS5_IJNSA_ILi256EEENSA_ILi128EEENSA_ILi32EEEEEENS_10tfloat32_tENS5_IJlSC_lEEESK_SL_NS4_8TiledMMAINS4_8MMA_AtomIJNS4_4SM904GMMA30MMA_64x128x8_F32TF32TF32_SS_TNILNSP_7ScaleInE1ELSR_1EEEEEENS4_6LayoutINS5_IJSB_SC_SC_EEENS5_IJSC_NSA_ILi0EEESW_EEEEENS5_IJNS4_10UnderscoreESZ_SZ_EEEEENS4_23SM90_TMA_LOAD_MULTICASTENS4_14ComposedLayoutINS4_7SwizzleILi3ELi4ELi3EEENS4_18smem_ptr_flag_bitsILi32EEENSU_INS5_IJNSA_ILi8EEESI_EEENS5_IJSI_SC_EEEEEEEvNS4_8identityES12_S1C_vS1D_EENS_8epilogue10collective6detail29Sm90TmaWarpSpecializedAdapterINS1G_15DefaultEpilogueISK_SL_SL_NS1F_6thread17LinearCombinationISK_Li1EffLNS1K_9ScaleType4KindE0ELNS_15FloatRoundStyleE2ESK_EENS1_15EpilogueDefaultEEEEEvvEEEEvNT_6ParamsE,"aw",@nobits
	.sectionflags	@""
	.align	16
	.zero		1024


//--------------------- .nv.shared.reserved.0     --------------------------
	.section	.nv.shared.reserved.0,"aw",@nobits
	.weak		__nv_reservedSMEM_offset_0_alias
	.size		__nv_reservedSMEM_offset_0_alias, 0, 0
	.other		__nv_reservedSMEM_offset_0_alias,@"STO_CUDA_RESERVED_SHARED STV_DEFAULT"
__nv_reservedSMEM_offset_0_alias:
	.zero		0


//--------------------- .nv.global                --------------------------
	.section	.nv.global,"aw",@nobits
.nv.global:
	.type		_ZN39_INTERNAL_11264778_4_k_cu_3581aeef_67384cute1_E,@object
	.size		_ZN39_INTERNAL_11264778_4_k_cu_3581aeef_67384cute1_E,(_ZN39_INTERNAL_11264778_4_k_cu_3581aeef_67384cuda3std3__45__cpo6cbeginE - _ZN39_INTERNAL_11264778_4_k_cu_3581aeef_67384cute1_E)
_ZN39_INTERNAL_11264778_4_k_cu_3581aeef_67384cute1_E:
	.zero		1
	.type		_ZN39_INTERNAL_11264778_4_k_cu_3581aeef_67384cuda3std3__45__cpo6cbeginE,@object
	.size		_ZN39_INTERNAL_11264778_4_k_cu_3581aeef_67384cuda3std3__45__cpo6cbeginE,(_ZN39_INTERNAL_11264778_4_k_cu_3581aeef_67384cuda3std3__48in_placeE - _ZN39_INTERNAL_11264778_4_k_cu_3581aeef_67384cuda3std3__45__cpo6cbeginE)
_ZN39_INTERNAL_11264778_4_k_cu_3581aeef_67384cuda3std3__45__cpo6cbeginE:
	.zero		1
	.type		_ZN39_INTERNAL_11264778_4_k_cu_3581aeef_67384cuda3std3__48in_placeE,@object
	.size		_ZN39_INTERNAL_11264778_4_k_cu_3581aeef_67384cuda3std3__48in_placeE,(_ZN39_INTERNAL_11264778_4_k_cu_3581aeef_67384cuda3std6ranges3__45__cpo9iter_moveE - _ZN39_INTERNAL_11264778_4_k_cu_3581aeef_67384cuda3std3__48in_placeE)
_ZN39_INTERNAL_11264778_4_k_cu_3581aeef_67384cuda3std3__48in_placeE:
	.zero		1
	.type		_ZN39_INTERNAL_11264778_4_k_cu_3581aeef_67384cuda3std6ranges3__45__cpo9iter_moveE,@object
	.size		_ZN39_INTERNAL_11264778_4_k_cu_3581aeef_67384cuda3std6ranges3__45__cpo9iter_moveE,(_ZN39_INTERNAL_11264778_4_k_cu_3581aeef_67384cuda3std3__45__cpo5beginE - _ZN39_INTERNAL_11264778_4_k_cu_3581aeef_67384cuda3std6ranges3__45__cpo9iter_moveE)
_ZN39_INTERNAL_11264778_4_k_cu_3581aeef_67384cuda3std6ranges3__45__cpo9iter_moveE:
	.zero		1
	.type		_ZN39_INTERNAL_11264778_4_k_cu_3581aeef_67384cuda3std3__45__cpo5beginE,@object
	.size		_ZN39_INTERNAL_11264778_4_k_cu_3581aeef_67384cuda3std3__45__cpo5beginE,(_ZN39_INTERNAL_11264778_4_k_cu_3581aeef_67384cuda3std3__441_GLOBAL__N__11264778_4_k_cu_3581aeef_67386ignoreE - _ZN39_INTERNAL_11264778_4_k_cu_3581aeef_67384cuda3std3__45__cpo5beginE)
_ZN39_INTERNAL_11264778_4_k_cu_3581aeef_67384cuda3std3__45__cpo5beginE:
	.zero		1
	.type		_ZN39_INTERNAL_11264778_4_k_cu_3581aeef_67384cuda3std3__441_GLOBAL__N__11264778_4_k_cu_3581aeef_67386ignoreE,@object
	.size		_ZN39_INTERNAL_11264778_4_k_cu_3581aeef_67384cuda3std3__441_GLOBAL__N__11264778_4_k_cu_3581aeef_67386ignoreE,(_ZN39_INTERNAL_11264778_4_k_cu_3581aeef_67384cute7productE - _ZN39_INTERNAL_11264778_4_k_cu_3581aeef_67384cuda3std3__441_GLOBAL__N__11264778_4_k_cu_3581aeef_67386ignoreE)
_ZN39_INTERNAL_11264778_4_k_cu_3581aeef_67384cuda3std3__441_GLOBAL__N__11264778_4_k_cu_3581aeef_67386ignoreE:
	.zero		1
	.type		_ZN39_INTERNAL_11264778_4_k_cu_3581aeef_67384cute7productE,@object
	.size		_ZN39_INTERNAL_11264778_4_k_cu_3581aeef_67384cute7productE,(_ZN39_INTERNAL_11264778_4_k_cu_3581aeef_67384cuda3std3__45__cpo3endE - _ZN39_INTERNAL_11264778_4_k_cu_3581aeef_67384cute7productE)
_ZN39_INTERNAL_11264778_4_k_cu_3581aeef_67384cute7productE:
	.zero		1
	.type		_ZN39_INTERNAL_11264778_4_k_cu_3581aeef_67384cuda3std3__45__cpo3endE,@object
	.size		_ZN39_INTERNAL_11264778_4_k_cu_3581aeef_67384cuda3std3__45__cpo3endE,(_ZN39_INTERNAL_11264778_4_k_cu_3581aeef_67384cuda3std3__419piecewise_constructE - _ZN39_INTERNAL_11264778_4_k_cu_3581aeef_67384cuda3std3__45__cpo3endE)
_ZN39_INTERNAL_11264778_4_k_cu_3581aeef_67384cuda3std3__45__cpo3endE:
	.zero		1
	.type		_ZN39_INTERNAL_11264778_4_k_cu_3581aeef_67384cuda3std3__419piecewise_constructE,@object
	.size		_ZN39_INTERNAL_11264778_4_k_cu_3581aeef_67384cuda3std3__419piecewise_constructE,(_ZN39_INTERNAL_11264778_4_k_cu_3581aeef_67384cuda3std3__45__cpo4cendE - _ZN39_INTERNAL_11264778_4_k_cu_3581aeef_67384cuda3std3__419piecewise_constructE)
_ZN39_INTERNAL_11264778_4_k_cu_3581aeef_67384cuda3std3__419piecewise_constructE:
	.zero		1
	.type		_ZN39_INTERNAL_11264778_4_k_cu_3581aeef_67384cuda3std3__45__cpo4cendE,@object
	.size		_ZN39_INTERNAL_11264778_4_k_cu_3581aeef_67384cuda3std3__45__cpo4cendE,(_ZN39_INTERNAL_11264778_4_k_cu_3581aeef_67384cuda3std6ranges3__45__cpo4swapE - _ZN39_INTERNAL_11264778_4_k_cu_3581aeef_67384cuda3std3__45__cpo4cendE)
_ZN39_INTERNAL_11264778_4_k_cu_3581aeef_67384cuda3std3__45__cpo4cendE:
	.zero		1
	.type		_ZN39_INTERNAL_11264778_4_k_cu_3581aeef_67384cuda3std6ranges3__45__cpo4swapE,@object
	.size		_ZN39_INTERNAL_11264778_4_k_cu_3581aeef_67384cuda3std6ranges3__45__cpo4swapE,(.L_8 - _ZN39_INTERNAL_11264778_4_k_cu_3581aeef_67384cuda3std6ranges3__45__cpo4swapE)
_ZN39_INTERNAL_11264778_4_k_cu_3581aeef_67384cuda3std6ranges3__45__cpo4swapE:
	.zero		1
.L_8:


//--------------------- .nv.constant0._ZN7cutlass13device_kernelINS_4gemm6kernel13GemmUniversalIN4cute5tupleIJiiiiEEENS1_10collective13CollectiveMmaINS1_34MainloopSm90TmaGmmaWarpSpecializedILi4ENS5_IJNS4_1CILi2EEESB_NSA_ILi1EEEEEENS1_35KernelTmaWarpSpecializedCooperativeEEENS5_IJNSA_ILi256EEENSA_ILi128EEENSA_ILi32EEEEEENS_10tfloat32_tENS5_IJlSC_lEEESK_SL_NS4_8TiledMMAINS4_8MMA_AtomIJNS4_4SM904GMMA30MMA_64x128x8_F32TF32TF32_SS_TNILNSP_7ScaleInE1ELSR_1EEEEEENS4_6LayoutINS5_IJSB_SC_SC_EEENS5_IJSC_NSA_ILi0EEESW_EEEEENS5_IJNS4_10UnderscoreESZ_SZ_EEEEENS4_23SM90_TMA_LOAD_MULTICASTENS4_14ComposedLayoutINS4_7SwizzleILi3ELi4ELi3EEENS4_18smem_ptr_flag_bitsILi32EEENSU_INS5_IJNSA_ILi8EEESI_EEENS5_IJSI_SC_EEEEEEEvNS4_8identityES12_S1C_vS1D_EENS_8epilogue10collective6detail29Sm90TmaWarpSpecializedAdapterINS1G_15DefaultEpilogueISK_SL_SL_NS1F_6thread17LinearCombinationISK_Li1EffLNS1K_9ScaleType4KindE0ELNS_15FloatRoundStyleE2ESK_EENS1_15EpilogueDefaultEEEEEvvEEEEvNT_6ParamsE --------------------------
	.section	.nv.constant0._ZN7cutlass13device_kernelINS_4gemm6kernel13GemmUniversalIN4cute5tupleIJiiiiEEENS1_10collective13CollectiveMmaINS1_34MainloopSm90TmaGmmaWarpSpecializedILi4ENS5_IJNS4_1CILi2EEESB_NSA_ILi1EEEEEENS1_35KernelTmaWarpSpecializedCooperativeEEENS5_IJNSA_ILi256EEENSA_ILi128EEENSA_ILi32EEEEEENS_10tfloat32_tENS5_IJlSC_lEEESK_SL_NS4_8TiledMMAINS4_8MMA_AtomIJNS4_4SM904GMMA30MMA_64x128x8_F32TF32TF32_SS_TNILNSP_7ScaleInE1ELSR_1EEEEEENS4_6LayoutINS5_IJSB_SC_SC_EEENS5_IJSC_NSA_ILi0EEESW_EEEEENS5_IJNS4_10UnderscoreESZ_SZ_EEEEENS4_23SM90_TMA_LOAD_MULTICASTENS4_14ComposedLayoutINS4_7SwizzleILi3ELi4ELi3EEENS4_18smem_ptr_flag_bitsILi32EEENSU_INS5_IJNSA_ILi8EEESI_EEENS5_IJSI_SC_EEEEEEEvNS4_8identityES12_S1C_vS1D_EENS_8epilogue10collective6detail29Sm90TmaWarpSpecializedAdapterINS1G_15DefaultEpilogueISK_SL_SL_NS1F_6thread17LinearCombinationISK_Li1EffLNS1K_9ScaleType4KindE0ELNS_15FloatRoundStyleE2ESK_EENS1_15EpilogueDefaultEEEEEvvEEEEvNT_6ParamsE,"a",@progbits
	.sectionflags	@""
	.align	4
.nv.constant0._ZN7cutlass13device_kernelINS_4gemm6kernel13GemmUniversalIN4cute5tupleIJiiiiEEENS1_10collective13CollectiveMmaINS1_34MainloopSm90TmaGmmaWarpSpecializedILi4ENS5_IJNS4_1CILi2EEESB_NSA_ILi1EEEEEENS1_35KernelTmaWarpSpecializedCooperativeEEENS5_IJNSA_ILi256EEENSA_ILi128EEENSA_ILi32EEEEEENS_10tfloat32_tENS5_IJlSC_lEEESK_SL_NS4_8TiledMMAINS4_8MMA_AtomIJNS4_4SM904GMMA30MMA_64x128x8_F32TF32TF32_SS_TNILNSP_7ScaleInE1ELSR_1EEEEEENS4_6LayoutINS5_IJSB_SC_SC_EEENS5_IJSC_NSA_ILi0EEESW_EEEEENS5_IJNS4_10UnderscoreESZ_SZ_EEEEENS4_23SM90_TMA_LOAD_MULTICASTENS4_14ComposedLayoutINS4_7SwizzleILi3ELi4ELi3EEENS4_18smem_ptr_flag_bitsILi32EEENSU_INS5_IJNSA_ILi8EEESI_EEENS5_IJSI_SC_EEEEEEEvNS4_8identityES12_S1C_vS1D_EENS_8epilogue10collective6detail29Sm90TmaWarpSpecializedAdapterINS1G_15DefaultEpilogueISK_SL_SL_NS1F_6thread17LinearCombinationISK_Li1EffLNS1K_9ScaleType4KindE0ELNS_15FloatRoundStyleE2ESK_EENS1_15EpilogueDefaultEEEEEvvEEEEvNT_6ParamsE:
	.zero		1664


//--------------------- SYMBOLS --------------------------

	.type		.nv.reservedSmem.offset0,@object
	.size		.nv.reservedSmem.offset0,0x4
	.type		__assertfail,@function
